// auto-generated by cutlass_sweep.epilogue — config: {"arch": "sm_100", "cluster_m": 1, "cluster_n": 1, "dtype": "fp16", "fusion": "gelu", "tile_k": 64, "tile_m": 128, "tile_n": 256}
#include "cutlass/cutlass.h"
#include "cutlass/gemm/collective/collective_builder.hpp"
#include "cutlass/gemm/device/gemm_universal_adapter.h"
#include "cutlass/gemm/kernel/gemm_universal.hpp"
#include "cutlass/epilogue/collective/collective_builder.hpp"
#include "cutlass/epilogue/fusion/operations.hpp"
#include "cutlass/epilogue/thread/activation.h"

using Elem = cutlass::half_t;
using Acc  = float;
using TileShape    = cute::Shape<cute::_128, cute::_256, cute::_64>;
using ClusterShape = cute::Shape<cute::_1, cute::_1, cute::_1>;
using FusionOp     = cutlass::epilogue::fusion::LinCombEltAct<cutlass::epilogue::thread::GELU, Elem, Acc>;

using CollectiveEpilogue = typename cutlass::epilogue::collective::CollectiveBuilder<
    cutlass::arch::Sm100, cutlass::arch::OpClassTensorOp,
    TileShape, ClusterShape,
    cutlass::epilogue::collective::EpilogueTileAuto,
    Acc, Acc,
    Elem, cutlass::layout::RowMajor, 128 / cutlass::sizeof_bits<Elem>::value,
    Elem, cutlass::layout::RowMajor, 128 / cutlass::sizeof_bits<Elem>::value,
    cutlass::epilogue::collective::EpilogueScheduleAuto,
    FusionOp
  >::CollectiveOp;

using CollectiveMainloop = typename cutlass::gemm::collective::CollectiveBuilder<
    cutlass::arch::Sm100, cutlass::arch::OpClassTensorOp,
    Elem, cutlass::layout::RowMajor, 128 / cutlass::sizeof_bits<Elem>::value,
    Elem, cutlass::layout::ColumnMajor, 128 / cutlass::sizeof_bits<Elem>::value,
    Acc,
    TileShape, ClusterShape,
    cutlass::gemm::collective::StageCountAutoCarveout<
        static_cast<int>(sizeof(typename CollectiveEpilogue::SharedStorage))>,
    cutlass::gemm::collective::KernelScheduleAuto
  >::CollectiveOp;

using GemmKernel = cutlass::gemm::kernel::GemmUniversal<
    cute::Shape<int,int,int,int>, CollectiveMainloop, CollectiveEpilogue>;
using Gemm = cutlass::gemm::device::GemmUniversalAdapter<GemmKernel>;

auto* _anchor = &cutlass::device_kernel<GemmKernel>;


// ===== COMPILED SASS (sm_100a) =====

	.target	sm_100a

	.elftype	@"ET_EXEC"


//--------------------- .note.nv.tkinfo           --------------------------
	.section	.note.nv.tkinfo,"",@"SHT_NOTE"
	.sectionflags	@"SHF_NOTE_NV_TKINFO"
	.tkinfo
        /*0018*/ 	.word	0x00000002
        /*0030*/ 	.string	""
        /*0030*/ 	.string	"ptxas"
        /*0030*/ 	.string	"Cuda compilation tools, release 13.0, V13.0.88"
        /*0030*/ 	.string	"Build cuda_13.0.r13.0/compiler.36424714_0"
        /*0030*/ 	.string	"-arch sm_100a -m 64 "



//--------------------- .note.nv.cuinfo           --------------------------
	.section	.note.nv.cuinfo,"",@"SHT_NOTE"
	.sectionflags	@"SHF_NOTE_NV_CUINFO"
        /*0018*/ 	.short	0x0002
        /*001a*/ 	.short	0x0064
        /*001c*/ 	.short	0x0082
	.zero		2


//--------------------- .nv.info                  --------------------------
	.section	.nv.info,"",@"SHT_CUDA_INFO"
	.align	4


	//----- nvinfo : EIATTR_REGCOUNT
	.align		4
        /*0000*/ 	.byte	0x04, 0x2f
        /*0002*/ 	.short	(.L_19 - .L_18)
	.align		4
.L_18:
        /*0004*/ 	.word	index@(_ZN7cutlass13device_kernelINS_4gemm6kernel13GemmUniversalIN4cute5tupleIJiiiiEEENS1_10collective13CollectiveMmaINS1_35MainloopSm100TmaUmmaWarpSpecializedILi3ELi2ELi2ENS5_IJNS4_1CILi1EEESB_SB_EEEEENS5_IJNSA_ILi128EEENSA_ILi256EEENSA_ILi64EEEEEENS_6half_tENS5_IJlSB_lEEESI_SJ_NS4_8TiledMMAINS4_8MMA_AtomIJNS4_20SM100_MMA_F16BF16_SSISI_SI_fLi128ELi256ELNS4_4UMMA5MajorE0ELSO_0ELNSN_7ScaleInE0ELSP_0EEEEEENS4_6LayoutISC_NS5_IJNSA_ILi0EEEST_ST_EEEEENS5_IJNS4_10UnderscoreESW_SW_EEEEENS4_13SM90_TMA_LOADENS4_14ComposedLayoutINS4_7SwizzleILi3ELi4ELi3EEENS4_18smem_ptr_flag_bitsILi16EEENSS_INS5_IJNSA_ILi8EEESG_EEENS5_IJSG_SB_EEEEEEEvNS4_8identityESZ_S19_vS1A_EENS_8epilogue10collective18CollectiveEpilogueINS1C_23Sm100TmaWarpSpecializedILi4ELi2ELi64ELb1ELb0EEEJSH_NS5_IJNSS_ISE_SB_EENSS_ISG_SB_EEEEESI_SJ_SI_SJ_NS1C_6fusion15FusionCallbacksIS1G_NS1K_13LinCombEltActINS1C_6thread4GELUESI_fSI_fLNS_15FloatRoundStyleE2EEESH_S1J_JEEENS4_5SM1004TMEM4LOAD26SM100_TMEM_LOAD_32dp32b64xESZ_S19_NS4_39AutoVectorizingCopyWithAssumedAlignmentILi128EEENS4_14SM90_TMA_STOREES19_S1X_S1X_EEEvvEEEEvNT_6ParamsE)
        /*0008*/ 	.word	0x000000d2


	//----- nvinfo : EIATTR_FRAME_SIZE
	.align		4
.L_19:
        /*000c*/ 	.byte	0x04, 0x11
        /*000e*/ 	.short	(.L_21 - .L_20)
	.align		4
.L_20:
        /*0010*/ 	.word	index@($__internal_2_$__cuda_sm10x_tcgen05_guardrail_trap_unallocated_columns_being_dealloced)
        /*0014*/ 	.word	0x00000000


	//----- nvinfo : EIATTR_FRAME_SIZE
	.align		4
.L_21:
        /*0018*/ 	.byte	0x04, 0x11
        /*001a*/ 	.short	(.L_23 - .L_22)
	.align		4
.L_22:
        /*001c*/ 	.word	index@($__internal_1_$__cuda_sm10x_tcgen05_guardrail_trap_phase_invalid_during_alloc)
        /*0020*/ 	.word	0x00000000


	//----- nvinfo : EIATTR_FRAME_SIZE
	.align		4
.L_23:
        /*0024*/ 	.byte	0x04, 0x11
        /*0026*/ 	.short	(.L_25 - .L_24)
	.align		4
.L_24:
        /*0028*/ 	.word	index@($__internal_0_$__cuda_sm10x_tcgen05_guardrail_trap_col_being_dealloced_not_returned_by_alloc)
        /*002c*/ 	.word	0x00000000


	//----- nvinfo : EIATTR_FRAME_SIZE
	.align		4
.L_25:
        /*0030*/ 	.byte	0x04, 0x11
        /*0032*/ 	.short	(.L_27 - .L_26)
	.align		4
.L_26:
        /*0034*/ 	.word	index@(_ZN7cutlass13device_kernelINS_4gemm6kernel13GemmUniversalIN4cute5tupleIJiiiiEEENS1_10collective13CollectiveMmaINS1_35MainloopSm100TmaUmmaWarpSpecializedILi3ELi2ELi2ENS5_IJNS4_1CILi1EEESB_SB_EEEEENS5_IJNSA_ILi128EEENSA_ILi256EEENSA_ILi64EEEEEENS_6half_tENS5_IJlSB_lEEESI_SJ_NS4_8TiledMMAINS4_8MMA_AtomIJNS4_20SM100_MMA_F16BF16_SSISI_SI_fLi128ELi256ELNS4_4UMMA5MajorE0ELSO_0ELNSN_7ScaleInE0ELSP_0EEEEEENS4_6LayoutISC_NS5_IJNSA_ILi0EEEST_ST_EEEEENS5_IJNS4_10UnderscoreESW_SW_EEEEENS4_13SM90_TMA_LOADENS4_14ComposedLayoutINS4_7SwizzleILi3ELi4ELi3EEENS4_18smem_ptr_flag_bitsILi16EEENSS_INS5_IJNSA_ILi8EEESG_EEENS5_IJSG_SB_EEEEEEEvNS4_8identityESZ_S19_vS1A_EENS_8epilogue10collective18CollectiveEpilogueINS1C_23Sm100TmaWarpSpecializedILi4ELi2ELi64ELb1ELb0EEEJSH_NS5_IJNSS_ISE_SB_EENSS_ISG_SB_EEEEESI_SJ_SI_SJ_NS1C_6fusion15FusionCallbacksIS1G_NS1K_13LinCombEltActINS1C_6thread4GELUESI_fSI_fLNS_15FloatRoundStyleE2EEESH_S1J_JEEENS4_5SM1004TMEM4LOAD26SM100_TMEM_LOAD_32dp32b64xESZ_S19_NS4_39AutoVectorizingCopyWithAssumedAlignmentILi128EEENS4_14SM90_TMA_STOREES19_S1X_S1X_EEEvvEEEEvNT_6ParamsE)
        /*0038*/ 	.word	0x00000000


	//----- nvinfo : EIATTR_MIN_STACK_SIZE
	.align		4
.L_27:
        /*003c*/ 	.byte	0x04, 0x12
        /*003e*/ 	.short	(.L_29 - .L_28)
	.align		4
.L_28:
        /*0040*/ 	.word	index@(_ZN7cutlass13device_kernelINS_4gemm6kernel13GemmUniversalIN4cute5tupleIJiiiiEEENS1_10collective13CollectiveMmaINS1_35MainloopSm100TmaUmmaWarpSpecializedILi3ELi2ELi2ENS5_IJNS4_1CILi1EEESB_SB_EEEEENS5_IJNSA_ILi128EEENSA_ILi256EEENSA_ILi64EEEEEENS_6half_tENS5_IJlSB_lEEESI_SJ_NS4_8TiledMMAINS4_8MMA_AtomIJNS4_20SM100_MMA_F16BF16_SSISI_SI_fLi128ELi256ELNS4_4UMMA5MajorE0ELSO_0ELNSN_7ScaleInE0ELSP_0EEEEEENS4_6LayoutISC_NS5_IJNSA_ILi0EEEST_ST_EEEEENS5_IJNS4_10UnderscoreESW_SW_EEEEENS4_13SM90_TMA_LOADENS4_14ComposedLayoutINS4_7SwizzleILi3ELi4ELi3EEENS4_18smem_ptr_flag_bitsILi16EEENSS_INS5_IJNSA_ILi8EEESG_EEENS5_IJSG_SB_EEEEEEEvNS4_8identityESZ_S19_vS1A_EENS_8epilogue10collective18CollectiveEpilogueINS1C_23Sm100TmaWarpSpecializedILi4ELi2ELi64ELb1ELb0EEEJSH_NS5_IJNSS_ISE_SB_EENSS_ISG_SB_EEEEESI_SJ_SI_SJ_NS1C_6fusion15FusionCallbacksIS1G_NS1K_13LinCombEltActINS1C_6thread4GELUESI_fSI_fLNS_15FloatRoundStyleE2EEESH_S1J_JEEENS4_5SM1004TMEM4LOAD26SM100_TMEM_LOAD_32dp32b64xESZ_S19_NS4_39AutoVectorizingCopyWithAssumedAlignmentILi128EEENS4_14SM90_TMA_STOREES19_S1X_S1X_EEEvvEEEEvNT_6ParamsE)
        /*0044*/ 	.word	0x00000000
.L_29:


//--------------------- .nv.compat                --------------------------
	.section	.nv.compat,"",@"SHT_CUDA_COMPAT_INFO"
	.align	4
        /*0000*/ 	.byte	0x02, 0x09, 0x01, 0x00, 0x02, 0x02, 0x02, 0x00, 0x02, 0x05, 0x05, 0x00, 0x03, 0x07, 0x01, 0x01
        /*0010*/ 	.byte	0x02, 0x03, 0x01, 0x00, 0x02, 0x06, 0x01, 0x00, 0x04, 0x0b, 0x08, 0x00, 0x01, 0x00, 0x00, 0x00
        /*0020*/ 	.byte	0x00, 0x00, 0x00, 0x00


//--------------------- .nv.info._ZN7cutlass13device_kernelINS_4gemm6kernel13GemmUniversalIN4cute5tupleIJiiiiEEENS1_10collective13CollectiveMmaINS1_35MainloopSm100TmaUmmaWarpSpecializedILi3ELi2ELi2ENS5_IJNS4_1CILi1EEESB_SB_EEEEENS5_IJNSA_ILi128EEENSA_ILi256EEENSA_ILi64EEEEEENS_6half_tENS5_IJlSB_lEEESI_SJ_NS4_8TiledMMAINS4_8MMA_AtomIJNS4_20SM100_MMA_F16BF16_SSISI_SI_fLi128ELi256ELNS4_4UMMA5MajorE0ELSO_0ELNSN_7ScaleInE0ELSP_0EEEEEENS4_6LayoutISC_NS5_IJNSA_ILi0EEEST_ST_EEEEENS5_IJNS4_10UnderscoreESW_SW_EEEEENS4_13SM90_TMA_LOADENS4_14ComposedLayoutINS4_7SwizzleILi3ELi4ELi3EEENS4_18smem_ptr_flag_bitsILi16EEENSS_INS5_IJNSA_ILi8EEESG_EEENS5_IJSG_SB_EEEEEEEvNS4_8identityESZ_S19_vS1A_EENS_8epilogue10collective18CollectiveEpilogueINS1C_23Sm100TmaWarpSpecializedILi4ELi2ELi64ELb1ELb0EEEJSH_NS5_IJNSS_ISE_SB_EENSS_ISG_SB_EEEEESI_SJ_SI_SJ_NS1C_6fusion15FusionCallbacksIS1G_NS1K_13LinCombEltActINS1C_6thread4GELUESI_fSI_fLNS_15FloatRoundStyleE2EEESH_S1J_JEEENS4_5SM1004TMEM4LOAD26SM100_TMEM_LOAD_32dp32b64xESZ_S19_NS4_39AutoVectorizingCopyWithAssumedAlignmentILi128EEENS4_14SM90_TMA_STOREES19_S1X_S1X_EEEvvEEEEvNT_6ParamsE --------------------------
	.section	.nv.info._ZN7cutlass13device_kernelINS_4gemm6kernel13GemmUniversalIN4cute5tupleIJiiiiEEENS1_10collective13CollectiveMmaINS1_35MainloopSm100TmaUmmaWarpSpecializedILi3ELi2ELi2ENS5_IJNS4_1CILi1EEESB_SB_EEEEENS5_IJNSA_ILi128EEENSA_ILi256EEENSA_ILi64EEEEEENS_6half_tENS5_IJlSB_lEEESI_SJ_NS4_8TiledMMAINS4_8MMA_AtomIJNS4_20SM100_MMA_F16BF16_SSISI_SI_fLi128ELi256ELNS4_4UMMA5MajorE0ELSO_0ELNSN_7ScaleInE0ELSP_0EEEEEENS4_6LayoutISC_NS5_IJNSA_ILi0EEEST_ST_EEEEENS5_IJNS4_10UnderscoreESW_SW_EEEEENS4_13SM90_TMA_LOADENS4_14ComposedLayoutINS4_7SwizzleILi3ELi4ELi3EEENS4_18smem_ptr_flag_bitsILi16EEENSS_INS5_IJNSA_ILi8EEESG_EEENS5_IJSG_SB_EEEEEEEvNS4_8identityESZ_S19_vS1A_EENS_8epilogue10collective18CollectiveEpilogueINS1C_23Sm100TmaWarpSpecializedILi4ELi2ELi64ELb1ELb0EEEJSH_NS5_IJNSS_ISE_SB_EENSS_ISG_SB_EEEEESI_SJ_SI_SJ_NS1C_6fusion15FusionCallbacksIS1G_NS1K_13LinCombEltActINS1C_6thread4GELUESI_fSI_fLNS_15FloatRoundStyleE2EEESH_S1J_JEEENS4_5SM1004TMEM4LOAD26SM100_TMEM_LOAD_32dp32b64xESZ_S19_NS4_39AutoVectorizingCopyWithAssumedAlignmentILi128EEENS4_14SM90_TMA_STOREES19_S1X_S1X_EEEvvEEEEvNT_6ParamsE,"",@"SHT_CUDA_INFO"
	.sectionflags	@""
	.align	4


	//----- nvinfo : EIATTR_CUDA_API_VERSION
	.align		4
        /*0000*/ 	.byte	0x04, 0x37
        /*0002*/ 	.short	(.L_31 - .L_30)
.L_30:
        /*0004*/ 	.word	0x00000082


	//----- nvinfo : EIATTR_KPARAM_INFO
	.align		4
.L_31:
        /*0008*/ 	.byte	0x04, 0x17
        /*000a*/ 	.short	(.L_33 - .L_32)
.L_32:
        /*000c*/ 	.word	0x00000000
        /*0010*/ 	.short	0x0000
        /*0012*/ 	.short	0x0000
        /*0014*/ 	.byte	0x00, 0xf0, 0x01, 0x20


	//----- nvinfo : EIATTR_AT_ENTRY_FRAGMENTS
	.align		4
.L_33:
        /*0018*/ 	.byte	0x04, 0x4f
        /*001a*/ 	.short	(.L_35 - .L_34)


	//   ....[0]....
.L_34:
        /*001c*/ 	.word	0x00000006


	//----- nvinfo : EIATTR_RESERVED_SMEM_USED
	.align		4
.L_35:
        /*0020*/ 	.byte	0x01, 0x41
	.zero		2


	//----- nvinfo : EIATTR_SPARSE_MMA_MASK
	.align		4
        /*0024*/ 	.byte	0x03, 0x50
        /*0026*/ 	.short	0x0000


	//----- nvinfo : EIATTR_TCGEN05_1CTA_USED
	.align		4
        /*0028*/ 	.byte	0x01, 0x51
	.zero		2


	//----- nvinfo : EIATTR_MAXREG_COUNT
	.align		4
        /*002c*/ 	.byte	0x03, 0x1b
        /*002e*/ 	.short	0x00ff


	//----- nvinfo : EIATTR_NUM_BARRIERS
	.align		4
        /*0030*/ 	.byte	0x02, 0x4c
        /*0032*/ 	.byte	0x07
	.zero		1


	//----- nvinfo : EIATTR_EXTERNS
	.align		4
        /*0034*/ 	.byte	0x04, 0x0f
        /*0036*/ 	.short	(.L_37 - .L_36)


	//   ....[0]....
	.align		4
.L_36:
        /*0038*/ 	.word	index@(__assertfail)


	//----- nvinfo : EIATTR_MERCURY_ISA_VERSION
	.align		4
.L_37:
        /*003c*/ 	.byte	0x03, 0x5f
        /*003e*/ 	.short	0x0101


	//----- nvinfo : EIATTR_INT_WARP_WIDE_INSTR_OFFSETS
	.align		4
        /*0040*/ 	.byte	0x04, 0x31
        /*0042*/ 	.short	(.L_39 - .L_38)


	//   ....[0]....
.L_38:
        /*0044*/ 	.word	0x00001d40


	//   ....[1]....
        /*0048*/ 	.word	0x000035e0


	//   ....[2]....
        /*004c*/ 	.word	0x00003600


	//   ....[3]....
        /*0050*/ 	.word	0x00003630


	//   ....[4]....
        /*0054*/ 	.word	0x00003f70


	//   ....[5]....
        /*0058*/ 	.word	0x00003fe0


	//   ....[6]....
        /*005c*/ 	.word	0x000040c0


	//   ....[7]....
        /*0060*/ 	.word	0x00004140


	//   ....[8]....
        /*0064*/ 	.word	0x00004250


	//   ....[9]....
        /*0068*/ 	.word	0x000042e0


	//   ....[10]....
        /*006c*/ 	.word	0x000044c0


	//   ....[11]....
        /*0070*/ 	.word	0x00004620


	//   ....[12]....
        /*0074*/ 	.word	0x00005560


	//----- nvinfo : EIATTR_COOP_GROUP_MASK_REGIDS
	.align		4
.L_39:
        /*0078*/ 	.byte	0x04, 0x29
        /*007a*/ 	.short	(.L_41 - .L_40)


	//   ....[0]....
.L_40:
        /*007c*/ 	.word	0xffffffff


	//   ....[1]....
        /*0080*/ 	.word	0xffffffff


	//   ....[2]....
        /*0084*/ 	.word	0xffffffff


	//   ....[3]....
        /*0088*/ 	.word	0xffffffff


	//   ....[4]....
        /*008c*/ 	.word	0xffffffff


	//   ....[5]....
        /*0090*/ 	.word	0xffffffff


	//   ....[6]....
        /*0094*/ 	.word	0xffffffff


	//   ....[7]....
        /*0098*/ 	.word	0xffffffff


	//   ....[8]....
        /*009c*/ 	.word	0xffffffff


	//   ....[9]....
        /*00a0*/ 	.word	0xffffffff


	//   ....[10]....
        /*00a4*/ 	.word	0xffffffff


	//   ....[11]....
        /*00a8*/ 	.word	0xffffffff


	//   ....[12]....
        /*00ac*/ 	.word	0xffffffff


	//----- nvinfo : EIATTR_COOP_GROUP_INSTR_OFFSETS
	.align		4
.L_41:
        /*00b0*/ 	.byte	0x04, 0x28
        /*00b2*/ 	.short	(.L_43 - .L_42)


	//   ....[0]....
.L_42:
        /*00b4*/ 	.word	0x00000090


	//   ....[1]....
        /*00b8*/ 	.word	0x000004a0


	//   ....[2]....
        /*00bc*/ 	.word	0x000005f0


	//   ....[3]....
        /*00c0*/ 	.word	0x00000790


	//   ....[4]....
        /*00c4*/ 	.word	0x00000890


	//   ....[5]....
        /*00c8*/ 	.word	0x00000a00


	//   ....[6]....
        /*00cc*/ 	.word	0x00000b60


	//   ....[7]....
        /*00d0*/ 	.word	0x00001c20


	//   ....[8]....
        /*00d4*/ 	.word	0x00002970


	//   ....[9]....
        /*00d8*/ 	.word	0x00002b80


	//   ....[10]....
        /*00dc*/ 	.word	0x00002bb0


	//   ....[11]....
        /*00e0*/ 	.word	0x000034c0


	//   ....[12]....
        /*00e4*/ 	.word	0x000036f0


	//----- nvinfo : EIATTR_VRC_CTA_INIT_COUNT
	.align		4
.L_43:
        /*00e8*/ 	.byte	0x02, 0x4a
        /*00ea*/ 	.byte	0x80
	.zero		1


	//----- nvinfo : EIATTR_SYSCALL_OFFSETS
	.align		4
        /*00ec*/ 	.byte	0x04, 0x46
        /*00ee*/ 	.short	(.L_45 - .L_44)


	//   ....[0]....
.L_44:
        /*00f0*/ 	.word	0x00005040


	//   ....[1]....
        /*00f4*/ 	.word	0x00005130


	//   ....[2]....
        /*00f8*/ 	.word	0x00005bc0


	//----- nvinfo : EIATTR_MBARRIER_INSTR_OFFSETS
	.align		4
.L_45:
        /*00fc*/ 	.byte	0x04, 0x39
        /*00fe*/ 	.short	(.L_47 - .L_46)


	//   ....[0]....
.L_46:
        /*0100*/ 	.word	0x00000580
        /*0104*/ 	.word	0x000000ff
        /*0108*/ 	.word	0x00000000
        /*010c*/ 	.short	0x0100
        /*010e*/ 	.byte	0x05
	.zero		1


	//   ....[1]....
        /*0110*/ 	.word	0x00000590
        /*0114*/ 	.word	0x000000ff
        /*0118*/ 	.word	0x00000018
        /*011c*/ 	.short	0x0100
        /*011e*/ 	.byte	0x05
	.zero		1


	//   ....[2]....
        /*0120*/ 	.word	0x000005a0
        /*0124*/ 	.word	0x000000ff
        /*0128*/ 	.word	0x00000008
        /*012c*/ 	.short	0x0100
        /*012e*/ 	.byte	0x05
	.zero		1


	//   ....[3]....
        /*0130*/ 	.word	0x000005b0
        /*0134*/ 	.word	0x000000ff
        /*0138*/ 	.word	0x00000020
        /*013c*/ 	.short	0x0100
        /*013e*/ 	.byte	0x05
	.zero		1


	//   ....[4]....
        /*0140*/ 	.word	0x000005c0
        /*0144*/ 	.word	0x000000ff
        /*0148*/ 	.word	0x00000010
        /*014c*/ 	.short	0x0100
        /*014e*/ 	.byte	0x05
	.zero		1


	//   ....[5]....
        /*0150*/ 	.word	0x000005d0
        /*0154*/ 	.word	0x000000ff
        /*0158*/ 	.word	0x00000028
        /*015c*/ 	.short	0x0100
        /*015e*/ 	.byte	0x05
	.zero		1


	//   ....[6]....
        /*0160*/ 	.word	0x00000700
        /*0164*/ 	.word	0x000000ff
        /*0168*/ 	.word	0x00000030
        /*016c*/ 	.short	0x0100
        /*016e*/ 	.byte	0x07
	.zero		1


	//   ....[7]....
        /*0170*/ 	.word	0x00000710
        /*0174*/ 	.word	0x000000ff
        /*0178*/ 	.word	0x00000050
        /*017c*/ 	.short	0x0100
        /*017e*/ 	.byte	0x07
	.zero		1


	//   ....[8]....
        /*0180*/ 	.word	0x00000720
        /*0184*/ 	.word	0x000000ff
        /*0188*/ 	.word	0x00000038
        /*018c*/ 	.short	0x0100
        /*018e*/ 	.byte	0x07
	.zero		1


	//   ....[9]....
        /*0190*/ 	.word	0x00000730
        /*0194*/ 	.word	0x000000ff
        /*0198*/ 	.word	0x00000058
        /*019c*/ 	.short	0x0100
        /*019e*/ 	.byte	0x07
	.zero		1


	//   ....[10]....
        /*01a0*/ 	.word	0x00000740
        /*01a4*/ 	.word	0x000000ff
        /*01a8*/ 	.word	0x00000040
        /*01ac*/ 	.short	0x0100
        /*01ae*/ 	.byte	0x07
	.zero		1


	//   ....[11]....
        /*01b0*/ 	.word	0x00000750
        /*01b4*/ 	.word	0x000000ff
        /*01b8*/ 	.word	0x00000060
        /*01bc*/ 	.short	0x0100
        /*01be*/ 	.byte	0x07
	.zero		1


	//   ....[12]....
        /*01c0*/ 	.word	0x00000760
        /*01c4*/ 	.word	0x000000ff
        /*01c8*/ 	.word	0x00000048
        /*01cc*/ 	.short	0x0100
        /*01ce*/ 	.byte	0x07
	.zero		1


	//   ....[13]....
        /*01d0*/ 	.word	0x00000770
        /*01d4*/ 	.word	0x000000ff
        /*01d8*/ 	.word	0x00000068
        /*01dc*/ 	.short	0x0100
        /*01de*/ 	.byte	0x07
	.zero		1


	//   ....[14]....
        /*01e0*/ 	.word	0x00000860
        /*01e4*/ 	.word	0x000000ff
        /*01e8*/ 	.word	0x00000070
        /*01ec*/ 	.short	0x0100
        /*01ee*/ 	.byte	0x05
	.zero		1


	//   ....[15]....
        /*01f0*/ 	.word	0x00000870
        /*01f4*/ 	.word	0x000000ff
        /*01f8*/ 	.word	0x00000078
        /*01fc*/ 	.short	0x0100
        /*01fe*/ 	.byte	0x05
	.zero		1


	//   ....[16]....
        /*0200*/ 	.word	0x000009b0
        /*0204*/ 	.word	0x000000ff
        /*0208*/ 	.word	0x00000080
        /*020c*/ 	.short	0x0100
        /*020e*/ 	.byte	0x05
	.zero		1


	//   ....[17]....
        /*0210*/ 	.word	0x000009c0
        /*0214*/ 	.word	0x000000ff
        /*0218*/ 	.word	0x00000090
        /*021c*/ 	.short	0x0100
        /*021e*/ 	.byte	0x05
	.zero		1


	//   ....[18]....
        /*0220*/ 	.word	0x000009d0
        /*0224*/ 	.word	0x000000ff
        /*0228*/ 	.word	0x00000088
        /*022c*/ 	.short	0x0100
        /*022e*/ 	.byte	0x05
	.zero		1


	//   ....[19]....
        /*0230*/ 	.word	0x000009e0
        /*0234*/ 	.word	0x000000ff
        /*0238*/ 	.word	0x00000098
        /*023c*/ 	.short	0x0100
        /*023e*/ 	.byte	0x05
	.zero		1


	//   ....[20]....
        /*0240*/ 	.word	0x00000b10
        /*0244*/ 	.word	0x000000ff
        /*0248*/ 	.word	0x000000a0
        /*024c*/ 	.short	0x0100
        /*024e*/ 	.byte	0x07
	.zero		1


	//   ....[21]....
        /*0250*/ 	.word	0x00000b20
        /*0254*/ 	.word	0x000000ff
        /*0258*/ 	.word	0x000000b0
        /*025c*/ 	.short	0x0100
        /*025e*/ 	.byte	0x07
	.zero		1


	//   ....[22]....
        /*0260*/ 	.word	0x00000b30
        /*0264*/ 	.word	0x000000ff
        /*0268*/ 	.word	0x000000a8
        /*026c*/ 	.short	0x0100
        /*026e*/ 	.byte	0x07
	.zero		1


	//   ....[23]....
        /*0270*/ 	.word	0x00000b40
        /*0274*/ 	.word	0x000000ff
        /*0278*/ 	.word	0x000000b8
        /*027c*/ 	.short	0x0100
        /*027e*/ 	.byte	0x07
	.zero		1


	//   ....[24]....
        /*0280*/ 	.word	0x00000c30
        /*0284*/ 	.word	0x000000ff
        /*0288*/ 	.word	0x000000c0
        /*028c*/ 	.short	0x0100
        /*028e*/ 	.byte	0x05
	.zero		1


	//   ....[25]....
        /*0290*/ 	.word	0x00000c40
        /*0294*/ 	.word	0x000000ff
        /*0298*/ 	.word	0x000000d0
        /*029c*/ 	.short	0x0100
        /*029e*/ 	.byte	0x05
	.zero		1


	//   ....[26]....
        /*02a0*/ 	.word	0x00000c50
        /*02a4*/ 	.word	0x000000ff
        /*02a8*/ 	.word	0x000000c8
        /*02ac*/ 	.short	0x0100
        /*02ae*/ 	.byte	0x05
	.zero		1


	//   ....[27]....
        /*02b0*/ 	.word	0x00000c60
        /*02b4*/ 	.word	0x000000ff
        /*02b8*/ 	.word	0x000000d8
        /*02bc*/ 	.short	0x0100
        /*02be*/ 	.byte	0x05
	.zero		1


	//   ....[28]....
        /*02c0*/ 	.word	0x00001510
        /*02c4*/ 	.word	0x00000003
        /*02c8*/ 	.word	0x000000d0
        /*02cc*/ 	.short	0x010a
        /*02ce*/ 	.byte	0xff
	.zero		1


	//   ....[29]....
        /*02d0*/ 	.word	0x00001540
        /*02d4*/ 	.word	0x00000003
        /*02d8*/ 	.word	0x000000c0
        /*02dc*/ 	.short	0x0101
        /*02de*/ 	.byte	0xff
	.zero		1


	//   ....[30]....
        /*02e0*/ 	.word	0x00001610
        /*02e4*/ 	.word	0x000000ff
        /*02e8*/ 	.word	0x00000018
        /*02ec*/ 	.short	0x010a
        /*02ee*/ 	.byte	0x08
	.zero		1


	//   ....[31]....
        /*02f0*/ 	.word	0x000016b0
        /*02f4*/ 	.word	0x000000ff
        /*02f8*/ 	.word	0x00000018
        /*02fc*/ 	.short	0x010a
        /*02fe*/ 	.byte	0x21
	.zero		1


	//   ....[32]....
        /*0300*/ 	.word	0x00001800
        /*0304*/ 	.word	0x000000ff
        /*0308*/ 	.word	0x00000018
        /*030c*/ 	.short	0x010a
        /*030e*/ 	.byte	0x08
	.zero		1


	//   ....[33]....
        /*0310*/ 	.word	0x00001930
        /*0314*/ 	.word	0x000000ff
        /*0318*/ 	.word	0x00000078
        /*031c*/ 	.short	0x0101
        /*031e*/ 	.byte	0x04
	.zero		1


	//   ....[34]....
        /*0320*/ 	.word	0x00001940
        /*0324*/ 	.word	0x000000ff
        /*0328*/ 	.word	0x00000018
        /*032c*/ 	.short	0x010a
        /*032e*/ 	.byte	0x08
	.zero		1


	//   ....[35]....
        /*0330*/ 	.word	0x000019c0
        /*0334*/ 	.word	0x000000ff
        /*0338*/ 	.word	0x00000018
        /*033c*/ 	.short	0x010a
        /*033e*/ 	.byte	0x11
	.zero		1


	//   ....[36]....
        /*0340*/ 	.word	0x00001b10
        /*0344*/ 	.word	0x000000ff
        /*0348*/ 	.word	0x00000018
        /*034c*/ 	.short	0x010a
        /*034e*/ 	.byte	0x08
	.zero		1


	//   ....[37]....
        /*0350*/ 	.word	0x00001c50
        /*0354*/ 	.word	0x00000002
        /*0358*/ 	.word	0x00000080
        /*035c*/ 	.short	0x010a
        /*035e*/ 	.byte	0xff
	.zero		1


	//   ....[38]....
        /*0360*/ 	.word	0x00001d10
        /*0364*/ 	.word	0x00000002
        /*0368*/ 	.word	0x00000000
        /*036c*/ 	.short	0x0101
        /*036e*/ 	.byte	0xff
	.zero		1


	//   ....[39]....
        /*0370*/ 	.word	0x00002270
        /*0374*/ 	.word	0x000000ff
        /*0378*/ 	.word	0x00000000
        /*037c*/ 	.short	0x010a
        /*037e*/ 	.byte	0x05
	.zero		1


	//   ....[40]....
        /*0380*/ 	.word	0x00002300
        /*0384*/ 	.word	0x000000ff
        /*0388*/ 	.word	0x00000000
        /*038c*/ 	.short	0x010a
        /*038e*/ 	.byte	0x05
	.zero		1


	//   ....[41]....
        /*0390*/ 	.word	0x000023a0
        /*0394*/ 	.word	0x00000000
        /*0398*/ 	.word	0x00000000
        /*039c*/ 	.short	0x010a
        /*039e*/ 	.byte	0xff
	.zero		1


	//   ....[42]....
        /*03a0*/ 	.word	0x000024c0
        /*03a4*/ 	.word	0x00000000
        /*03a8*/ 	.word	0x000000c0
        /*03ac*/ 	.short	0x010a
        /*03ae*/ 	.byte	0xff
	.zero		1


	//   ....[43]....
        /*03b0*/ 	.word	0x00002520
        /*03b4*/ 	.word	0x00000004
        /*03b8*/ 	.word	0x00000000
        /*03bc*/ 	.short	0x0101
        /*03be*/ 	.byte	0xff
	.zero		1


	//   ....[44]....
        /*03c0*/ 	.word	0x00002540
        /*03c4*/ 	.word	0x000000ff
        /*03c8*/ 	.word	0x00000090
        /*03cc*/ 	.short	0x010a
        /*03ce*/ 	.byte	0x05
	.zero		1


	//   ....[45]....
        /*03d0*/ 	.word	0x00002660
        /*03d4*/ 	.word	0x00000000
        /*03d8*/ 	.word	0x00000080
        /*03dc*/ 	.short	0x010a
        /*03de*/ 	.byte	0xff
	.zero		1


	//   ....[46]....
        /*03e0*/ 	.word	0x00002770
        /*03e4*/ 	.word	0x00000000
        /*03e8*/ 	.word	0x00000000
        /*03ec*/ 	.short	0x0101
        /*03ee*/ 	.byte	0xff
	.zero		1


	//   ....[47]....
        /*03f0*/ 	.word	0x00002800
        /*03f4*/ 	.word	0x000000ff
        /*03f8*/ 	.word	0x00000090
        /*03fc*/ 	.short	0x0106
        /*03fe*/ 	.byte	0x05
	.zero		1


	//   ....[48]....
        /*0400*/ 	.word	0x00002820
        /*0404*/ 	.word	0x000000ff
        /*0408*/ 	.word	0x00000090
        /*040c*/ 	.short	0x010a
        /*040e*/ 	.byte	0x05
	.zero		1


	//   ....[49]....
        /*0410*/ 	.word	0x000028b0
        /*0414*/ 	.word	0x000000ff
        /*0418*/ 	.word	0x00000090
        /*041c*/ 	.short	0x0106
        /*041e*/ 	.byte	0x04
	.zero		1


	//   ....[50]....
        /*0420*/ 	.word	0x000028f0
        /*0424*/ 	.word	0x00000000
        /*0428*/ 	.word	0x00000090
        /*042c*/ 	.short	0x010a
        /*042e*/ 	.byte	0xff
	.zero		1


	//   ....[51]....
        /*0430*/ 	.word	0x00002e30
        /*0434*/ 	.word	0x00000000
        /*0438*/ 	.word	0x00000080
        /*043c*/ 	.short	0x010a
        /*043e*/ 	.byte	0xff
	.zero		1


	//   ....[52]....
        /*0440*/ 	.word	0x00002f40
        /*0444*/ 	.word	0x00000003
        /*0448*/ 	.word	0x00000000
        /*044c*/ 	.short	0x0101
        /*044e*/ 	.byte	0xff
	.zero		1


	//   ....[53]....
        /*0450*/ 	.word	0x00002f50
        /*0454*/ 	.word	0x000000ff
        /*0458*/ 	.word	0x00000000
        /*045c*/ 	.short	0x010a
        /*045e*/ 	.byte	0x06
	.zero		1


	//   ....[54]....
        /*0460*/ 	.word	0x00002f70
        /*0464*/ 	.word	0x000000ff
        /*0468*/ 	.word	0x000000b0
        /*046c*/ 	.short	0x010a
        /*046e*/ 	.byte	0x07
	.zero		1


	//   ....[55]....
        /*0470*/ 	.word	0x00003040
        /*0474*/ 	.word	0x000000ff
        /*0478*/ 	.word	0x00000000
        /*047c*/ 	.short	0x010a
        /*047e*/ 	.byte	0x06
	.zero		1


	//   ....[56]....
        /*0480*/ 	.word	0x00003170
        /*0484*/ 	.word	0x000000ff
        /*0488*/ 	.word	0x00000000
        /*048c*/ 	.short	0x010a
        /*048e*/ 	.byte	0x1a
	.zero		1


	//   ....[57]....
        /*0490*/ 	.word	0x00003410
        /*0494*/ 	.word	0x000000ff
        /*0498*/ 	.word	0x00000000
        /*049c*/ 	.short	0x010a
        /*049e*/ 	.byte	0x06
	.zero		1


	//   ....[58]....
        /*04a0*/ 	.word	0x000034a0
        /*04a4*/ 	.word	0x000000ff
        /*04a8*/ 	.word	0x00000000
        /*04ac*/ 	.short	0x010a
        /*04ae*/ 	.byte	0x07
	.zero		1


	//   ....[59]....
        /*04b0*/ 	.word	0x00003920
        /*04b4*/ 	.word	0x00000000
        /*04b8*/ 	.word	0x00000080
        /*04bc*/ 	.short	0x010a
        /*04be*/ 	.byte	0xff
	.zero		1


	//   ....[60]....
        /*04c0*/ 	.word	0x000039e0
        /*04c4*/ 	.word	0x00000000
        /*04c8*/ 	.word	0x00000000
        /*04cc*/ 	.short	0x0101
        /*04ce*/ 	.byte	0xff
	.zero		1


	//   ....[61]....
        /*04d0*/ 	.word	0x00003d00
        /*04d4*/ 	.word	0x000000ff
        /*04d8*/ 	.word	0x00000078
        /*04dc*/ 	.short	0x010a
        /*04de*/ 	.byte	0x07
	.zero		1


	//   ....[62]....
        /*04e0*/ 	.word	0x00003ef0
        /*04e4*/ 	.word	0x000000ff
        /*04e8*/ 	.word	0x00000050
        /*04ec*/ 	.short	0x010a
        /*04ee*/ 	.byte	0x07
	.zero		1


	//   ....[63]....
        /*04f0*/ 	.word	0x00004060
        /*04f4*/ 	.word	0x000000ff
        /*04f8*/ 	.word	0x00000030
        /*04fc*/ 	.short	0x010b
        /*04fe*/ 	.byte	0x07
	.zero		1


	//   ....[64]....
        /*0500*/ 	.word	0x00004070
        /*0504*/ 	.word	0x000000ff
        /*0508*/ 	.word	0x00000000
        /*050c*/ 	.short	0x0101
        /*050e*/ 	.byte	0x08
	.zero		1


	//   ....[65]....
        /*0510*/ 	.word	0x00004090
        /*0514*/ 	.word	0x000000ff
        /*0518*/ 	.word	0x00000058
        /*051c*/ 	.short	0x010a
        /*051e*/ 	.byte	0x07
	.zero		1


	//   ....[66]....
        /*0520*/ 	.word	0x000041f0
        /*0524*/ 	.word	0x000000ff
        /*0528*/ 	.word	0x00000038
        /*052c*/ 	.short	0x010b
        /*052e*/ 	.byte	0x07
	.zero		1


	//   ....[67]....
        /*0530*/ 	.word	0x00004200
        /*0534*/ 	.word	0x000000ff
        /*0538*/ 	.word	0x00000000
        /*053c*/ 	.short	0x0101
        /*053e*/ 	.byte	0x08
	.zero		1


	//   ....[68]....
        /*0540*/ 	.word	0x00004210
        /*0544*/ 	.word	0x000000ff
        /*0548*/ 	.word	0x00000060
        /*054c*/ 	.short	0x010a
        /*054e*/ 	.byte	0x07
	.zero		1


	//   ....[69]....
        /*0550*/ 	.word	0x000043b0
        /*0554*/ 	.word	0x000000ff
        /*0558*/ 	.word	0x00000040
        /*055c*/ 	.short	0x010b
        /*055e*/ 	.byte	0x07
	.zero		1


	//   ....[70]....
        /*0560*/ 	.word	0x00004420
        /*0564*/ 	.word	0x000000ff
        /*0568*/ 	.word	0x00000000
        /*056c*/ 	.short	0x0101
        /*056e*/ 	.byte	0x08
	.zero		1


	//   ....[71]....
        /*0570*/ 	.word	0x00004450
        /*0574*/ 	.word	0x000000ff
        /*0578*/ 	.word	0x00000068
        /*057c*/ 	.short	0x010a
        /*057e*/ 	.byte	0x07
	.zero		1


	//   ....[72]....
        /*0580*/ 	.word	0x00004660
        /*0584*/ 	.word	0x000000ff
        /*0588*/ 	.word	0x00000048
        /*058c*/ 	.short	0x010b
        /*058e*/ 	.byte	0x07
	.zero		1


	//   ....[73]....
        /*0590*/ 	.word	0x00004680
        /*0594*/ 	.word	0x000000ff
        /*0598*/ 	.word	0x00000000
        /*059c*/ 	.short	0x0101
        /*059e*/ 	.byte	0x0d
	.zero		1


	//   ....[74]....
        /*05a0*/ 	.word	0x000046b0
        /*05a4*/ 	.word	0x000000ff
        /*05a8*/ 	.word	0x00000050
        /*05ac*/ 	.short	0x010a
        /*05ae*/ 	.byte	0x07
	.zero		1


	//   ....[75]....
        /*05b0*/ 	.word	0x000046d0
        /*05b4*/ 	.word	0x000000ff
        /*05b8*/ 	.word	0x00000058
        /*05bc*/ 	.short	0x010a
        /*05be*/ 	.byte	0x07
	.zero		1


	//   ....[76]....
        /*05c0*/ 	.word	0x000046f0
        /*05c4*/ 	.word	0x000000ff
        /*05c8*/ 	.word	0x00000060
        /*05cc*/ 	.short	0x010a
        /*05ce*/ 	.byte	0x07
	.zero		1


	//   ....[77]....
        /*05d0*/ 	.word	0x00004730
        /*05d4*/ 	.word	0x00000000
        /*05d8*/ 	.word	0x00000068
        /*05dc*/ 	.short	0x010a
        /*05de*/ 	.byte	0xff
	.zero		1


	//   ....[78]....
        /*05e0*/ 	.word	0x000049e0
        /*05e4*/ 	.word	0x00000000
        /*05e8*/ 	.word	0x00000080
        /*05ec*/ 	.short	0x010a
        /*05ee*/ 	.byte	0xff
	.zero		1


	//   ....[79]....
        /*05f0*/ 	.word	0x00004aa0
        /*05f4*/ 	.word	0x00000000
        /*05f8*/ 	.word	0x00000000
        /*05fc*/ 	.short	0x0101
        /*05fe*/ 	.byte	0xff
	.zero		1


	//   ....[80]....
        /*0600*/ 	.word	0x00005640
        /*0604*/ 	.word	0x000000ff
        /*0608*/ 	.word	0x00000030
        /*060c*/ 	.short	0x010a
        /*060e*/ 	.byte	0x04
	.zero		1


	//   ....[81]....
        /*0610*/ 	.word	0x00005680
        /*0614*/ 	.word	0x00000005
        /*0618*/ 	.word	0x000000a0
        /*061c*/ 	.short	0x010a
        /*061e*/ 	.byte	0xff
	.zero		1


	//   ....[82]....
        /*0620*/ 	.word	0x00005880
        /*0624*/ 	.word	0x00000003
        /*0628*/ 	.word	0x00000030
        /*062c*/ 	.short	0x010a
        /*062e*/ 	.byte	0xff
	.zero		1


	//   ....[83]....
        /*0630*/ 	.word	0x00005a90
        /*0634*/ 	.word	0x000000ca
        /*0638*/ 	.word	0x000000a0
        /*063c*/ 	.short	0x010a
        /*063e*/ 	.byte	0xff
	.zero		1


	//   ....[84]....
        /*0640*/ 	.word	0x0000b4e0
        /*0644*/ 	.word	0x00000088
        /*0648*/ 	.word	0x00000000
        /*064c*/ 	.short	0x0101
        /*064e*/ 	.byte	0xff
	.zero		1


	//   ....[85]....
        /*0650*/ 	.word	0x0000d3a0
        /*0654*/ 	.word	0x00000000
        /*0658*/ 	.word	0x00000000
        /*065c*/ 	.short	0x0101
        /*065e*/ 	.byte	0xff
	.zero		1


	//   ....[86]....
        /*0660*/ 	.word	0x0000d420
        /*0664*/ 	.word	0x00000003
        /*0668*/ 	.word	0x00000030
        /*066c*/ 	.short	0x010a
        /*066e*/ 	.byte	0xff
	.zero		1


	//   ....[87]....
        /*0670*/ 	.word	0x0000d680
        /*0674*/ 	.word	0x00000000
        /*0678*/ 	.word	0x00000000
        /*067c*/ 	.short	0x0101
        /*067e*/ 	.byte	0xff
	.zero		1


	//   ....[88]....
        /*0680*/ 	.word	0x0000d6a0
        /*0684*/ 	.word	0x00000003
        /*0688*/ 	.word	0x000000d0
        /*068c*/ 	.short	0x010a
        /*068e*/ 	.byte	0xff
	.zero		1


	//   ....[89]....
        /*0690*/ 	.word	0x0000d700
        /*0694*/ 	.word	0x00000002
        /*0698*/ 	.word	0x00000018
        /*069c*/ 	.short	0x010a
        /*069e*/ 	.byte	0xff
	.zero		1


	//   ....[90]....
        /*06a0*/ 	.word	0x0000d760
        /*06a4*/ 	.word	0x00000002
        /*06a8*/ 	.word	0x00000018
        /*06ac*/ 	.short	0x010a
        /*06ae*/ 	.byte	0xff
	.zero		1


	//   ....[91]....
        /*06b0*/ 	.word	0x0000d7b0
        /*06b4*/ 	.word	0x00000002
        /*06b8*/ 	.word	0x00000080
        /*06bc*/ 	.short	0x010a
        /*06be*/ 	.byte	0xff
	.zero		1


	//   ....[92]....
        /*06c0*/ 	.word	0x0000d810
        /*06c4*/ 	.word	0x00000000
        /*06c8*/ 	.word	0x00000000
        /*06cc*/ 	.short	0x010a
        /*06ce*/ 	.byte	0xff
	.zero		1


	//   ....[93]....
        /*06d0*/ 	.word	0x0000d870
        /*06d4*/ 	.word	0x00000000
        /*06d8*/ 	.word	0x00000000
        /*06dc*/ 	.short	0x010a
        /*06de*/ 	.byte	0xff
	.zero		1


	//   ....[94]....
        /*06e0*/ 	.word	0x0000d8c0
        /*06e4*/ 	.word	0x00000000
        /*06e8*/ 	.word	0x000000c0
        /*06ec*/ 	.short	0x010a
        /*06ee*/ 	.byte	0xff
	.zero		1


	//   ....[95]....
        /*06f0*/ 	.word	0x0000d920
        /*06f4*/ 	.word	0x00000000
        /*06f8*/ 	.word	0x00000090
        /*06fc*/ 	.short	0x010a
        /*06fe*/ 	.byte	0xff
	.zero		1


	//   ....[96]....
        /*0700*/ 	.word	0x0000d970
        /*0704*/ 	.word	0x00000000
        /*0708*/ 	.word	0x00000080
        /*070c*/ 	.short	0x010a
        /*070e*/ 	.byte	0xff
	.zero		1


	//   ....[97]....
        /*0710*/ 	.word	0x0000d9d0
        /*0714*/ 	.word	0x00000000
        /*0718*/ 	.word	0x00000090
        /*071c*/ 	.short	0x010a
        /*071e*/ 	.byte	0xff
	.zero		1


	//   ....[98]....
        /*0720*/ 	.word	0x0000da20
        /*0724*/ 	.word	0x00000000
        /*0728*/ 	.word	0x00000080
        /*072c*/ 	.short	0x010a
        /*072e*/ 	.byte	0xff
	.zero		1


	//   ....[99]....
        /*0730*/ 	.word	0x0000da80
        /*0734*/ 	.word	0x00000003
        /*0738*/ 	.word	0x000000b0
        /*073c*/ 	.short	0x010a
        /*073e*/ 	.byte	0xff
	.zero		1


	//   ....[100]....
        /*0740*/ 	.word	0x0000dae0
        /*0744*/ 	.word	0x00000000
        /*0748*/ 	.word	0x00000000
        /*074c*/ 	.short	0x010a
        /*074e*/ 	.byte	0xff
	.zero		1


	//   ....[101]....
        /*0750*/ 	.word	0x0000db40
        /*0754*/ 	.word	0x00000000
        /*0758*/ 	.word	0x00000000
        /*075c*/ 	.short	0x010a
        /*075e*/ 	.byte	0xff
	.zero		1


	//   ....[102]....
        /*0760*/ 	.word	0x0000dba0
        /*0764*/ 	.word	0x00000000
        /*0768*/ 	.word	0x00000000
        /*076c*/ 	.short	0x010a
        /*076e*/ 	.byte	0xff
	.zero		1


	//   ....[103]....
        /*0770*/ 	.word	0x0000dbf0
        /*0774*/ 	.word	0x00000000
        /*0778*/ 	.word	0x00000080
        /*077c*/ 	.short	0x010a
        /*077e*/ 	.byte	0xff
	.zero		1


	//   ....[104]....
        /*0780*/ 	.word	0x0000dc50
        /*0784*/ 	.word	0x00000000
        /*0788*/ 	.word	0x00000078
        /*078c*/ 	.short	0x010a
        /*078e*/ 	.byte	0xff
	.zero		1


	//   ....[105]....
        /*0790*/ 	.word	0x0000dcb0
        /*0794*/ 	.word	0x00000003
        /*0798*/ 	.word	0x00000050
        /*079c*/ 	.short	0x010a
        /*079e*/ 	.byte	0xff
	.zero		1


	//   ....[106]....
        /*07a0*/ 	.word	0x0000dd10
        /*07a4*/ 	.word	0x00000003
        /*07a8*/ 	.word	0x00000058
        /*07ac*/ 	.short	0x010a
        /*07ae*/ 	.byte	0xff
	.zero		1


	//   ....[107]....
        /*07b0*/ 	.word	0x0000dd70
        /*07b4*/ 	.word	0x00000003
        /*07b8*/ 	.word	0x00000060
        /*07bc*/ 	.short	0x010a
        /*07be*/ 	.byte	0xff
	.zero		1


	//   ....[108]....
        /*07c0*/ 	.word	0x0000ddd0
        /*07c4*/ 	.word	0x00000003
        /*07c8*/ 	.word	0x00000068
        /*07cc*/ 	.short	0x010a
        /*07ce*/ 	.byte	0xff
	.zero		1


	//   ....[109]....
        /*07d0*/ 	.word	0x0000de30
        /*07d4*/ 	.word	0x00000000
        /*07d8*/ 	.word	0x00000050
        /*07dc*/ 	.short	0x010a
        /*07de*/ 	.byte	0xff
	.zero		1


	//   ....[110]....
        /*07e0*/ 	.word	0x0000de90
        /*07e4*/ 	.word	0x00000000
        /*07e8*/ 	.word	0x00000058
        /*07ec*/ 	.short	0x010a
        /*07ee*/ 	.byte	0xff
	.zero		1


	//   ....[111]....
        /*07f0*/ 	.word	0x0000def0
        /*07f4*/ 	.word	0x00000000
        /*07f8*/ 	.word	0x00000060
        /*07fc*/ 	.short	0x010a
        /*07fe*/ 	.byte	0xff
	.zero		1


	//   ....[112]....
        /*0800*/ 	.word	0x0000df40
        /*0804*/ 	.word	0x00000000
        /*0808*/ 	.word	0x00000080
        /*080c*/ 	.short	0x010a
        /*080e*/ 	.byte	0xff
	.zero		1


	//   ....[113]....
        /*0810*/ 	.word	0x0000df90
        /*0814*/ 	.word	0x00000003
        /*0818*/ 	.word	0x00000030
        /*081c*/ 	.short	0x010a
        /*081e*/ 	.byte	0xff
	.zero		1


	//   ....[114]....
        /*0820*/ 	.word	0x0000dfe0
        /*0824*/ 	.word	0x000000ca
        /*0828*/ 	.word	0x000000a0
        /*082c*/ 	.short	0x010a
        /*082e*/ 	.byte	0xff
	.zero		1


	//----- nvinfo : EIATTR_NUM_MBARRIERS
	.align		4
.L_47:
        /*0830*/ 	.byte	0x03, 0x38
        /*0832*/ 	.short	0x001c


	//----- nvinfo : EIATTR_EXIT_INSTR_OFFSETS
	.align		4
        /*0834*/ 	.byte	0x04, 0x1c
        /*0836*/ 	.short	(.L_49 - .L_48)


	//   ....[0]....
.L_48:
        /*0838*/ 	.word	0x000023d0


	//   ....[1]....
        /*083c*/ 	.word	0x000028c0


	//   ....[2]....
        /*0840*/ 	.word	0x00002920


	//   ....[3]....
        /*0844*/ 	.word	0x00003700


	//   ....[4]....
        /*0848*/ 	.word	0x00004760


	//   ....[5]....
        /*084c*/ 	.word	0x000047a0


	//   ....[6]....
        /*0850*/ 	.word	0x0000d560


	//   ....[7]....
        /*0854*/ 	.word	0x0000d5e0


	//   ....[8]....
        /*0858*/ 	.word	0x0000d610


	//   ....[9]....
        /*085c*/ 	.word	0x0000d690


	//----- nvinfo : EIATTR_MAX_THREADS
	.align		4
.L_49:
        /*0860*/ 	.byte	0x04, 0x05
        /*0862*/ 	.short	(.L_51 - .L_50)
.L_50:
        /*0864*/ 	.word	0x00000100
        /*0868*/ 	.word	0x00000001
        /*086c*/ 	.word	0x00000001


	//----- nvinfo : EIATTR_CRS_STACK_SIZE
	.align		4
.L_51:
        /*0870*/ 	.byte	0x04, 0x1e
        /*0872*/ 	.short	(.L_53 - .L_52)
.L_52:
        /*0874*/ 	.word	0x00000000


	//----- nvinfo : EIATTR_CBANK_PARAM_SIZE
	.align		4
.L_53:
        /*0878*/ 	.byte	0x03, 0x19
        /*087a*/ 	.short	0x0800


	//----- nvinfo : EIATTR_PARAM_CBANK
	.align		4
        /*087c*/ 	.byte	0x04, 0x0a
        /*087e*/ 	.short	(.L_55 - .L_54)
	.align		4
.L_54:
        /*0880*/ 	.word	index@(.nv.constant0._ZN7cutlass13device_kernelINS_4gemm6kernel13GemmUniversalIN4cute5tupleIJiiiiEEENS1_10collective13CollectiveMmaINS1_35MainloopSm100TmaUmmaWarpSpecializedILi3ELi2ELi2ENS5_IJNS4_1CILi1EEESB_SB_EEEEENS5_IJNSA_ILi128EEENSA_ILi256EEENSA_ILi64EEEEEENS_6half_tENS5_IJlSB_lEEESI_SJ_NS4_8TiledMMAINS4_8MMA_AtomIJNS4_20SM100_MMA_F16BF16_SSISI_SI_fLi128ELi256ELNS4_4UMMA5MajorE0ELSO_0ELNSN_7ScaleInE0ELSP_0EEEEEENS4_6LayoutISC_NS5_IJNSA_ILi0EEEST_ST_EEEEENS5_IJNS4_10UnderscoreESW_SW_EEEEENS4_13SM90_TMA_LOADENS4_14ComposedLayoutINS4_7SwizzleILi3ELi4ELi3EEENS4_18smem_ptr_flag_bitsILi16EEENSS_INS5_IJNSA_ILi8EEESG_EEENS5_IJSG_SB_EEEEEEEvNS4_8identityESZ_S19_vS1A_EENS_8epilogue10collective18CollectiveEpilogueINS1C_23Sm100TmaWarpSpecializedILi4ELi2ELi64ELb1ELb0EEEJSH_NS5_IJNSS_ISE_SB_EENSS_ISG_SB_EEEEESI_SJ_SI_SJ_NS1C_6fusion15FusionCallbacksIS1G_NS1K_13LinCombEltActINS1C_6thread4GELUESI_fSI_fLNS_15FloatRoundStyleE2EEESH_S1J_JEEENS4_5SM1004TMEM4LOAD26SM100_TMEM_LOAD_32dp32b64xESZ_S19_NS4_39AutoVectorizingCopyWithAssumedAlignmentILi128EEENS4_14SM90_TMA_STOREES19_S1X_S1X_EEEvvEEEEvNT_6ParamsE)
        /*0884*/ 	.short	0x0380
        /*0886*/ 	.short	0x0800


	//----- nvinfo : EIATTR_SW_WAR
	.align		4
.L_55:
        /*0888*/ 	.byte	0x04, 0x36
        /*088a*/ 	.short	(.L_57 - .L_56)
.L_56:
        /*088c*/ 	.word	0x00000008
.L_57:


//--------------------- .nv.callgraph             --------------------------
	.section	.nv.callgraph,"",@"SHT_CUDA_CALLGRAPH"
	.align	4
	.sectionentsize	8
	.align		4
        /*0000*/ 	.word	0x00000000
	.align		4
        /*0004*/ 	.word	0xffffffff
	.align		4
        /*0008*/ 	.word	index@(_ZN7cutlass13device_kernelINS_4gemm6kernel13GemmUniversalIN4cute5tupleIJiiiiEEENS1_10collective13CollectiveMmaINS1_35MainloopSm100TmaUmmaWarpSpecializedILi3ELi2ELi2ENS5_IJNS4_1CILi1EEESB_SB_EEEEENS5_IJNSA_ILi128EEENSA_ILi256EEENSA_ILi64EEEEEENS_6half_tENS5_IJlSB_lEEESI_SJ_NS4_8TiledMMAINS4_8MMA_AtomIJNS4_20SM100_MMA_F16BF16_SSISI_SI_fLi128ELi256ELNS4_4UMMA5MajorE0ELSO_0ELNSN_7ScaleInE0ELSP_0EEEEEENS4_6LayoutISC_NS5_IJNSA_ILi0EEEST_ST_EEEEENS5_IJNS4_10UnderscoreESW_SW_EEEEENS4_13SM90_TMA_LOADENS4_14ComposedLayoutINS4_7SwizzleILi3ELi4ELi3EEENS4_18smem_ptr_flag_bitsILi16EEENSS_INS5_IJNSA_ILi8EEESG_EEENS5_IJSG_SB_EEEEEEEvNS4_8identityESZ_S19_vS1A_EENS_8epilogue10collective18CollectiveEpilogueINS1C_23Sm100TmaWarpSpecializedILi4ELi2ELi64ELb1ELb0EEEJSH_NS5_IJNSS_ISE_SB_EENSS_ISG_SB_EEEEESI_SJ_SI_SJ_NS1C_6fusion15FusionCallbacksIS1G_NS1K_13LinCombEltActINS1C_6thread4GELUESI_fSI_fLNS_15FloatRoundStyleE2EEESH_S1J_JEEENS4_5SM1004TMEM4LOAD26SM100_TMEM_LOAD_32dp32b64xESZ_S19_NS4_39AutoVectorizingCopyWithAssumedAlignmentILi128EEENS4_14SM90_TMA_STOREES19_S1X_S1X_EEEvvEEEEvNT_6ParamsE)
	.align		4
        /*000c*/ 	.word	index@(__assertfail)
	.align		4
        /*0010*/ 	.word	0x00000000
	.align		4
        /*0014*/ 	.word	0xfffffffe
	.align		4
        /*0018*/ 	.word	0x00000000
	.align		4
        /*001c*/ 	.word	0xfffffffd
	.align		4
        /*0020*/ 	.word	0x00000000
	.align		4
        /*0024*/ 	.word	0xfffffffc


//--------------------- .nv.constant4             --------------------------
	.section	.nv.constant4,"a",@progbits
	.align	8
	.align		8
.nv.constant4:
        /*0000*/ 	.dword	__assertfail
	.align		8
        /*0008*/ 	.dword	__unnamed_1
	.align		8
        /*0010*/ 	.dword	__unnamed_2
	.align		8
        /*0018*/ 	.dword	_ZN39_INTERNAL_1b46f27c_4_k_cu_f07a69e0_29524cuda3std3__45__cpo5beginE
	.align		8
        /*0020*/ 	.dword	_ZN39_INTERNAL_1b46f27c_4_k_cu_f07a69e0_29524cuda3std3__45__cpo3endE
	.align		8
        /*0028*/ 	.dword	_ZN39_INTERNAL_1b46f27c_4_k_cu_f07a69e0_29524cuda3std3__45__cpo6cbeginE
	.align		8
        /*0030*/ 	.dword	_ZN39_INTERNAL_1b46f27c_4_k_cu_f07a69e0_29524cuda3std3__45__cpo4cendE
	.align		8
        /*0038*/ 	.dword	_ZN39_INTERNAL_1b46f27c_4_k_cu_f07a69e0_29524cuda3std3__441_GLOBAL__N__1b46f27c_4_k_cu_f07a69e0_29526ignoreE
	.align		8
        /*0040*/ 	.dword	_ZN39_INTERNAL_1b46f27c_4_k_cu_f07a69e0_29524cuda3std3__419piecewise_constructE
	.align		8
        /*0048*/ 	.dword	_ZN39_INTERNAL_1b46f27c_4_k_cu_f07a69e0_29524cuda3std3__48in_placeE
	.align		8
        /*0050*/ 	.dword	_ZN39_INTERNAL_1b46f27c_4_k_cu_f07a69e0_29524cuda3std6ranges3__45__cpo4swapE
	.align		8
        /*0058*/ 	.dword	_ZN39_INTERNAL_1b46f27c_4_k_cu_f07a69e0_29524cuda3std6ranges3__45__cpo9iter_moveE
	.align		8
        /*0060*/ 	.dword	_ZN39_INTERNAL_1b46f27c_4_k_cu_f07a69e0_29524cute7productE
	.align		8
        /*0068*/ 	.dword	_ZN39_INTERNAL_1b46f27c_4_k_cu_f07a69e0_29524cute1_E
	.align		8
        /*0070*/ 	.dword	$str$25
	.align		8
        /*0078*/ 	.dword	$str$26
	.align		8
        /*0080*/ 	.dword	$str$27
	.align		8
        /*0088*/ 	.dword	$str$28


//--------------------- .text._ZN7cutlass13device_kernelINS_4gemm6kernel13GemmUniversalIN4cute5tupleIJiiiiEEENS1_10collective13CollectiveMmaINS1_35MainloopSm100TmaUmmaWarpSpecializedILi3ELi2ELi2ENS5_IJNS4_1CILi1EEESB_SB_EEEEENS5_IJNSA_ILi128EEENSA_ILi256EEENSA_ILi64EEEEEENS_6half_tENS5_IJlSB_lEEESI_SJ_NS4_8TiledMMAINS4_8MMA_AtomIJNS4_20SM100_MMA_F16BF16_SSISI_SI_fLi128ELi256ELNS4_4UMMA5MajorE0ELSO_0ELNSN_7ScaleInE0ELSP_0EEEEEENS4_6LayoutISC_NS5_IJNSA_ILi0EEEST_ST_EEEEENS5_IJNS4_10UnderscoreESW_SW_EEEEENS4_13SM90_TMA_LOADENS4_14ComposedLayoutINS4_7SwizzleILi3ELi4ELi3EEENS4_18smem_ptr_flag_bitsILi16EEENSS_INS5_IJNSA_ILi8EEESG_EEENS5_IJSG_SB_EEEEEEEvNS4_8identityESZ_S19_vS1A_EENS_8epilogue10collective18CollectiveEpilogueINS1C_23Sm100TmaWarpSpecializedILi4ELi2ELi64ELb1ELb0EEEJSH_NS5_IJNSS_ISE_SB_EENSS_ISG_SB_EEEEESI_SJ_SI_SJ_NS1C_6fusion15FusionCallbacksIS1G_NS1K_13LinCombEltActINS1C_6thread4GELUESI_fSI_fLNS_15FloatRoundStyleE2EEESH_S1J_JEEENS4_5SM1004TMEM4LOAD26SM100_TMEM_LOAD_32dp32b64xESZ_S19_NS4_39AutoVectorizingCopyWithAssumedAlignmentILi128EEENS4_14SM90_TMA_STOREES19_S1X_S1X_EEEvvEEEEvNT_6ParamsE --------------------------
	.section	.text._ZN7cutlass13device_kernelINS_4gemm6kernel13GemmUniversalIN4cute5tupleIJiiiiEEENS1_10collective13CollectiveMmaINS1_35MainloopSm100TmaUmmaWarpSpecializedILi3ELi2ELi2ENS5_IJNS4_1CILi1EEESB_SB_EEEEENS5_IJNSA_ILi128EEENSA_ILi256EEENSA_ILi64EEEEEENS_6half_tENS5_IJlSB_lEEESI_SJ_NS4_8TiledMMAINS4_8MMA_AtomIJNS4_20SM100_MMA_F16BF16_SSISI_SI_fLi128ELi256ELNS4_4UMMA5MajorE0ELSO_0ELNSN_7ScaleInE0ELSP_0EEEEEENS4_6LayoutISC_NS5_IJNSA_ILi0EEEST_ST_EEEEENS5_IJNS4_10UnderscoreESW_SW_EEEEENS4_13SM90_TMA_LOADENS4_14ComposedLayoutINS4_7SwizzleILi3ELi4ELi3EEENS4_18smem_ptr_flag_bitsILi16EEENSS_INS5_IJNSA_ILi8EEESG_EEENS5_IJSG_SB_EEEEEEEvNS4_8identityESZ_S19_vS1A_EENS_8epilogue10collective18CollectiveEpilogueINS1C_23Sm100TmaWarpSpecializedILi4ELi2ELi64ELb1ELb0EEEJSH_NS5_IJNSS_ISE_SB_EENSS_ISG_SB_EEEEESI_SJ_SI_SJ_NS1C_6fusion15FusionCallbacksIS1G_NS1K_13LinCombEltActINS1C_6thread4GELUESI_fSI_fLNS_15FloatRoundStyleE2EEESH_S1J_JEEENS4_5SM1004TMEM4LOAD26SM100_TMEM_LOAD_32dp32b64xESZ_S19_NS4_39AutoVectorizingCopyWithAssumedAlignmentILi128EEENS4_14SM90_TMA_STOREES19_S1X_S1X_EEEvvEEEEvNT_6ParamsE,"ax",@progbits
	.align	128
.text._ZN7cutlass13device_kernelINS_4gemm6kernel13GemmUniversalIN4cute5tupleIJiiiiEEENS1_10collective13CollectiveMmaINS1_35MainloopSm100TmaUmmaWarpSpecializedILi3ELi2ELi2ENS5_IJNS4_1CILi1EEESB_SB_EEEEENS5_IJNSA_ILi128EEENSA_ILi256EEENSA_ILi64EEEEEENS_6half_tENS5_IJlSB_lEEESI_SJ_NS4_8TiledMMAINS4_8MMA_AtomIJNS4_20SM100_MMA_F16BF16_SSISI_SI_fLi128ELi256ELNS4_4UMMA5MajorE0ELSO_0ELNSN_7ScaleInE0ELSP_0EEEEEENS4_6LayoutISC_NS5_IJNSA_ILi0EEEST_ST_EEEEENS5_IJNS4_10UnderscoreESW_SW_EEEEENS4_13SM90_TMA_LOADENS4_14ComposedLayoutINS4_7SwizzleILi3ELi4ELi3EEENS4_18smem_ptr_flag_bitsILi16EEENSS_INS5_IJNSA_ILi8EEESG_EEENS5_IJSG_SB_EEEEEEEvNS4_8identityESZ_S19_vS1A_EENS_8epilogue10collective18CollectiveEpilogueINS1C_23Sm100TmaWarpSpecializedILi4ELi2ELi64ELb1ELb0EEEJSH_NS5_IJNSS_ISE_SB_EENSS_ISG_SB_EEEEESI_SJ_SI_SJ_NS1C_6fusion15FusionCallbacksIS1G_NS1K_13LinCombEltActINS1C_6thread4GELUESI_fSI_fLNS_15FloatRoundStyleE2EEESH_S1J_JEEENS4_5SM1004TMEM4LOAD26SM100_TMEM_LOAD_32dp32b64xESZ_S19_NS4_39AutoVectorizingCopyWithAssumedAlignmentILi128EEENS4_14SM90_TMA_STOREES19_S1X_S1X_EEEvvEEEEvNT_6ParamsE:
        .type           _ZN7cutlass13device_kernelINS_4gemm6kernel13GemmUniversalIN4cute5tupleIJiiiiEEENS1_10collective13CollectiveMmaINS1_35MainloopSm100TmaUmmaWarpSpecializedILi3ELi2ELi2ENS5_IJNS4_1CILi1EEESB_SB_EEEEENS5_IJNSA_ILi128EEENSA_ILi256EEENSA_ILi64EEEEEENS_6half_tENS5_IJlSB_lEEESI_SJ_NS4_8TiledMMAINS4_8MMA_AtomIJNS4_20SM100_MMA_F16BF16_SSISI_SI_fLi128ELi256ELNS4_4UMMA5MajorE0ELSO_0ELNSN_7ScaleInE0ELSP_0EEEEEENS4_6LayoutISC_NS5_IJNSA_ILi0EEEST_ST_EEEEENS5_IJNS4_10UnderscoreESW_SW_EEEEENS4_13SM90_TMA_LOADENS4_14ComposedLayoutINS4_7SwizzleILi3ELi4ELi3EEENS4_18smem_ptr_flag_bitsILi16EEENSS_INS5_IJNSA_ILi8EEESG_EEENS5_IJSG_SB_EEEEEEEvNS4_8identityESZ_S19_vS1A_EENS_8epilogue10collective18CollectiveEpilogueINS1C_23Sm100TmaWarpSpecializedILi4ELi2ELi64ELb1ELb0EEEJSH_NS5_IJNSS_ISE_SB_EENSS_ISG_SB_EEEEESI_SJ_SI_SJ_NS1C_6fusion15FusionCallbacksIS1G_NS1K_13LinCombEltActINS1C_6thread4GELUESI_fSI_fLNS_15FloatRoundStyleE2EEESH_S1J_JEEENS4_5SM1004TMEM4LOAD26SM100_TMEM_LOAD_32dp32b64xESZ_S19_NS4_39AutoVectorizingCopyWithAssumedAlignmentILi128EEENS4_14SM90_TMA_STOREES19_S1X_S1X_EEEvvEEEEvNT_6ParamsE,@function
        .size           _ZN7cutlass13device_kernelINS_4gemm6kernel13GemmUniversalIN4cute5tupleIJiiiiEEENS1_10collective13CollectiveMmaINS1_35MainloopSm100TmaUmmaWarpSpecializedILi3ELi2ELi2ENS5_IJNS4_1CILi1EEESB_SB_EEEEENS5_IJNSA_ILi128EEENSA_ILi256EEENSA_ILi64EEEEEENS_6half_tENS5_IJlSB_lEEESI_SJ_NS4_8TiledMMAINS4_8MMA_AtomIJNS4_20SM100_MMA_F16BF16_SSISI_SI_fLi128ELi256ELNS4_4UMMA5MajorE0ELSO_0ELNSN_7ScaleInE0ELSP_0EEEEEENS4_6LayoutISC_NS5_IJNSA_ILi0EEEST_ST_EEEEENS5_IJNS4_10UnderscoreESW_SW_EEEEENS4_13SM90_TMA_LOADENS4_14ComposedLayoutINS4_7SwizzleILi3ELi4ELi3EEENS4_18smem_ptr_flag_bitsILi16EEENSS_INS5_IJNSA_ILi8EEESG_EEENS5_IJSG_SB_EEEEEEEvNS4_8identityESZ_S19_vS1A_EENS_8epilogue10collective18CollectiveEpilogueINS1C_23Sm100TmaWarpSpecializedILi4ELi2ELi64ELb1ELb0EEEJSH_NS5_IJNSS_ISE_SB_EENSS_ISG_SB_EEEEESI_SJ_SI_SJ_NS1C_6fusion15FusionCallbacksIS1G_NS1K_13LinCombEltActINS1C_6thread4GELUESI_fSI_fLNS_15FloatRoundStyleE2EEESH_S1J_JEEENS4_5SM1004TMEM4LOAD26SM100_TMEM_LOAD_32dp32b64xESZ_S19_NS4_39AutoVectorizingCopyWithAssumedAlignmentILi128EEENS4_14SM90_TMA_STOREES19_S1X_S1X_EEEvvEEEEvNT_6ParamsE,(.L_x_151 - _ZN7cutlass13device_kernelINS_4gemm6kernel13GemmUniversalIN4cute5tupleIJiiiiEEENS1_10collective13CollectiveMmaINS1_35MainloopSm100TmaUmmaWarpSpecializedILi3ELi2ELi2ENS5_IJNS4_1CILi1EEESB_SB_EEEEENS5_IJNSA_ILi128EEENSA_ILi256EEENSA_ILi64EEEEEENS_6half_tENS5_IJlSB_lEEESI_SJ_NS4_8TiledMMAINS4_8MMA_AtomIJNS4_20SM100_MMA_F16BF16_SSISI_SI_fLi128ELi256ELNS4_4UMMA5MajorE0ELSO_0ELNSN_7ScaleInE0ELSP_0EEEEEENS4_6LayoutISC_NS5_IJNSA_ILi0EEEST_ST_EEEEENS5_IJNS4_10UnderscoreESW_SW_EEEEENS4_13SM90_TMA_LOADENS4_14ComposedLayoutINS4_7SwizzleILi3ELi4ELi3EEENS4_18smem_ptr_flag_bitsILi16EEENSS_INS5_IJNSA_ILi8EEESG_EEENS5_IJSG_SB_EEEEEEEvNS4_8identityESZ_S19_vS1A_EENS_8epilogue10collective18CollectiveEpilogueINS1C_23Sm100TmaWarpSpecializedILi4ELi2ELi64ELb1ELb0EEEJSH_NS5_IJNSS_ISE_SB_EENSS_ISG_SB_EEEEESI_SJ_SI_SJ_NS1C_6fusion15FusionCallbacksIS1G_NS1K_13LinCombEltActINS1C_6thread4GELUESI_fSI_fLNS_15FloatRoundStyleE2EEESH_S1J_JEEENS4_5SM1004TMEM4LOAD26SM100_TMEM_LOAD_32dp32b64xESZ_S19_NS4_39AutoVectorizingCopyWithAssumedAlignmentILi128EEENS4_14SM90_TMA_STOREES19_S1X_S1X_EEEvvEEEEvNT_6ParamsE)
        .other          _ZN7cutlass13device_kernelINS_4gemm6kernel13GemmUniversalIN4cute5tupleIJiiiiEEENS1_10collective13CollectiveMmaINS1_35MainloopSm100TmaUmmaWarpSpecializedILi3ELi2ELi2ENS5_IJNS4_1CILi1EEESB_SB_EEEEENS5_IJNSA_ILi128EEENSA_ILi256EEENSA_ILi64EEEEEENS_6half_tENS5_IJlSB_lEEESI_SJ_NS4_8TiledMMAINS4_8MMA_AtomIJNS4_20SM100_MMA_F16BF16_SSISI_SI_fLi128ELi256ELNS4_4UMMA5MajorE0ELSO_0ELNSN_7ScaleInE0ELSP_0EEEEEENS4_6LayoutISC_NS5_IJNSA_ILi0EEEST_ST_EEEEENS5_IJNS4_10UnderscoreESW_SW_EEEEENS4_13SM90_TMA_LOADENS4_14ComposedLayoutINS4_7SwizzleILi3ELi4ELi3EEENS4_18smem_ptr_flag_bitsILi16EEENSS_INS5_IJNSA_ILi8EEESG_EEENS5_IJSG_SB_EEEEEEEvNS4_8identityESZ_S19_vS1A_EENS_8epilogue10collective18CollectiveEpilogueINS1C_23Sm100TmaWarpSpecializedILi4ELi2ELi64ELb1ELb0EEEJSH_NS5_IJNSS_ISE_SB_EENSS_ISG_SB_EEEEESI_SJ_SI_SJ_NS1C_6fusion15FusionCallbacksIS1G_NS1K_13LinCombEltActINS1C_6thread4GELUESI_fSI_fLNS_15FloatRoundStyleE2EEESH_S1J_JEEENS4_5SM1004TMEM4LOAD26SM100_TMEM_LOAD_32dp32b64xESZ_S19_NS4_39AutoVectorizingCopyWithAssumedAlignmentILi128EEENS4_14SM90_TMA_STOREES19_S1X_S1X_EEEvvEEEEvNT_6ParamsE,@"STO_CUDA_ENTRY STV_DEFAULT"
_ZN7cutlass13device_kernelINS_4gemm6kernel13GemmUniversalIN4cute5tupleIJiiiiEEENS1_10collective13CollectiveMmaINS1_35MainloopSm100TmaUmmaWarpSpecializedILi3ELi2ELi2ENS5_IJNS4_1CILi1EEESB_SB_EEEEENS5_IJNSA_ILi128EEENSA_ILi256EEENSA_ILi64EEEEEENS_6half_tENS5_IJlSB_lEEESI_SJ_NS4_8TiledMMAINS4_8MMA_AtomIJNS4_20SM100_MMA_F16BF16_SSISI_SI_fLi128ELi256ELNS4_4UMMA5MajorE0ELSO_0ELNSN_7ScaleInE0ELSP_0EEEEEENS4_6LayoutISC_NS5_IJNSA_ILi0EEEST_ST_EEEEENS5_IJNS4_10UnderscoreESW_SW_EEEEENS4_13SM90_TMA_LOADENS4_14ComposedLayoutINS4_7SwizzleILi3ELi4ELi3EEENS4_18smem_ptr_flag_bitsILi16EEENSS_INS5_IJNSA_ILi8EEESG_EEENS5_IJSG_SB_EEEEEEEvNS4_8identityESZ_S19_vS1A_EENS_8epilogue10collective18CollectiveEpilogueINS1C_23Sm100TmaWarpSpecializedILi4ELi2ELi64ELb1ELb0EEEJSH_NS5_IJNSS_ISE_SB_EENSS_ISG_SB_EEEEESI_SJ_SI_SJ_NS1C_6fusion15FusionCallbacksIS1G_NS1K_13LinCombEltActINS1C_6thread4GELUESI_fSI_fLNS_15FloatRoundStyleE2EEESH_S1J_JEEENS4_5SM1004TMEM4LOAD26SM100_TMEM_LOAD_32dp32b64xESZ_S19_NS4_39AutoVectorizingCopyWithAssumedAlignmentILi128EEENS4_14SM90_TMA_STOREES19_S1X_S1X_EEEvvEEEEvNT_6ParamsE:
[----:B------:R-:W1:Y:S01]  /*0000*/  LDC R1, c[0x0][0x37c] ;  /* 0x0000df00ff017b82 */ /* 0x000e620000000800 */
[----:B------:R-:W2:Y:S01]  /*0010*/  S2R R197, SR_TID.X ;  /* 0x0000000000c57919 */ /* 0x000ea20000002100 */
[----:B------:R-:W3:Y:S01]  /*0020*/  LDCU.64 UR6, c[0x0][0x890] ;  /* 0x00011200ff0677ac */ /* 0x000ee20008000a00 */
[----:B------:R-:W-:Y:S02]  /*0030*/  PRMT R175, RZ, 0x7610, R175 ;  /* 0x00007610ffaf7816 */ /* 0x000fe400000000af */
[----:B------:R-:W-:Y:S01]  /*0040*/  ELECT P5, URZ, PT ;  /* 0x0000000000ff782f */ /* 0x000fe200038a0000 */
[----:B------:R-:W4:Y:S01]  /*0050*/  LDCU.64 UR38, c[0x0][0x358] ;  /* 0x00006b00ff2677ac */ /* 0x000f220008000a00 */
[----:B---3--:R-:W-:-:S04]  /*0060*/  UISETP.NE.U32.AND UP2, UPT, UR6, URZ, UPT ;  /* 0x000000ff0600728c */ /* 0x008fc8000bf45070 */
[----:B------:R-:W-:Y:S01]  /*0070*/  UISETP.NE.AND.EX UP2, UPT, UR7, URZ, UPT, UP2 ;  /* 0x000000ff0700728c */ /* 0x000fe2000bf45320 */
[----:B--2---:R-:W-:-:S05]  /*0080*/  SHF.R.U32.HI R198, RZ, 0x5, R197 ;  /* 0x00000005ffc67819 */ /* 0x004fca00000116c5 */
[----:B------:R-:W2:Y:S02]  /*0090*/  SHFL.IDX PT, R0, R198, RZ, 0x1f ;  /* 0x00001fffc6007589 */ /* 0x000ea400000e0000 */
[----:B--2---:R-:W-:Y:S01]  /*00a0*/  R2UR UR8, R0 ;  /* 0x00000000000872ca */ /* 0x004fe200000e0000 */
[----:B-1--4-:R-:W-:Y:S05]  /*00b0*/  BRA.U UP2, `(.L_x_0) ;  /* 0x00000001022c7547 */ /* 0x012fea000b800000 */
[----:B------:R-:W1:Y:S02]  /*00c0*/  LDCU.64 UR4, c[0x0][0x888] ;  /* 0x00011100ff0477ac */ /* 0x000e640008000a00 */
[----:B-1----:R-:W-:-:S04]  /*00d0*/  UISETP.NE.U32.AND UP0, UPT, UR4, URZ, UPT ;  /* 0x000000ff0400728c */ /* 0x002fc8000bf05070 */
[----:B------:R-:W-:-:S09]  /*00e0*/  UISETP.NE.AND.EX UP0, UPT, UR5, URZ, UPT, UP0 ;  /* 0x000000ff0500728c */ /* 0x000fd2000bf05300 */
[----:B------:R-:W-:Y:S05]  /*00f0*/  BRA.U !UP0, `(.L_x_1) ;  /* 0x0000000108107547 */ /* 0x000fea000b800000 */
[----:B------:R-:W1:Y:S02]  /*0100*/  LDC.64 R2, c[0x0][0x888] ;  /* 0x00022200ff027b82 */ /* 0x000e640000000a00 */
[----:B-1----:R1:W5:Y:S01]  /*0110*/  LDG.E R139, desc[UR38][R2.64] ;  /* 0x00000026028b7981 */ /* 0x002362000c1e1900 */
[----:B------:R-:W-:Y:S01]  /*0120*/  HFMA2 R175, -RZ, RZ, 0, 5.9604644775390625e-08 ;  /* 0x00000001ffaf7431 */ /* 0x000fe200000001ff */
[----:B------:R-:W-:Y:S05]  /*0130*/  BRA `(.L_x_0) ;  /* 0x00000000000c7947 */ /* 0x000fea0003800000 */
.L_x_1:
[----:B------:R-:W1:Y:S01]  /*0140*/  LDCU UR4, c[0x0][0x880] ;  /* 0x00011000ff0477ac */ /* 0x000e620008000800 */
[----:B------:R-:W-:Y:S01]  /*0150*/  HFMA2 R175, -RZ, RZ, 0, 5.9604644775390625e-08 ;  /* 0x00000001ffaf7431 */ /* 0x000fe200000001ff */
[----:B-1----:R-:W-:-:S07]  /*0160*/  MOV R139, UR4 ;  /* 0x00000004008b7c02 */ /* 0x002fce0008000f00 */
.L_x_0:
[----:B------:R-:W2:Y:S02]  /*0170*/  LDCU.64 UR4, c[0x0][0x8b0] ;  /* 0x00011600ff0477ac */ /* 0x000ea40008000a00 */
[----:B--2---:R-:W-:-:S04]  /*0180*/  UISETP.NE.U32.AND UP0, UPT, UR4, URZ, UPT ;  /* 0x000000ff0400728c */ /* 0x004fc8000bf05070 */
[----:B------:R-:W-:-:S09]  /*0190*/  UISETP.NE.AND.EX UP0, UPT, UR5, URZ, UPT, UP0 ;  /* 0x000000ff0500728c */ /* 0x000fd2000bf05300 */
[----:B------:R-:W-:Y:S05]  /*01a0*/  BRA.U UP0, `(.L_x_2) ;  /* 0x0000000100247547 */ /* 0x000fea000b800000 */
[----:B------:R-:W2:Y:S02]  /*01b0*/  LDCU.64 UR4, c[0x0][0x8a8] ;  /* 0x00011500ff0477ac */ /* 0x000ea40008000a00 */
[----:B--2---:R-:W-:-:S04]  /*01c0*/  UISETP.NE.U32.AND UP0, UPT, UR4, URZ, UPT ;  /* 0x000000ff0400728c */ /* 0x004fc8000bf05070 */
[----:B------:R-:W-:-:S09]  /*01d0*/  UISETP.NE.AND.EX UP0, UPT, UR5, URZ, UPT, UP0 ;  /* 0x000000ff0500728c */ /* 0x000fd2000bf05300 */
[----:B------:R-:W-:Y:S05]  /*01e0*/  BRA.U !UP0, `(.L_x_3) ;  /* 0x00000001080c7547 */ /* 0x000fea000b800000 */
[----:B------:R-:W2:Y:S02]  /*01f0*/  LDC.64 R128, c[0x0][0x8a8] ;  /* 0x00022a00ff807b82 */ /* 0x000ea40000000a00 */
[----:B--2---:R2:W5:Y:S01]  /*0200*/  LDG.E R128, desc[UR38][R128.64] ;  /* 0x0000002680807981 */ /* 0x004562000c1e1900 */
[----:B------:R-:W-:Y:S05]  /*0210*/  BRA `(.L_x_2) ;  /* 0x0000000000087947 */ /* 0x000fea0003800000 */
.L_x_3:
[----:B------:R-:W2:Y:S02]  /*0220*/  LDCU UR4, c[0x0][0x8a0] ;  /* 0x00011400ff0477ac */ /* 0x000ea40008000800 */
[----:B--2---:R-:W-:Y:S02]  /*0230*/  MOV R128, UR4 ;  /* 0x0000000400807c02 */ /* 0x004fe40008000f00 */
.L_x_2:
[----:B------:R-:W-:Y:S01]  /*0240*/  IMAD.U32 R0, RZ, RZ, UR8 ;  /* 0x00000008ff007e24 */ /* 0x000fe2000f8e00ff */
[----:B------:R-:W-:Y:S04]  /*0250*/  BSSY.RECONVERGENT B0, `(.L_x_4) ;  /* 0x000000c000007945 */ /* 0x000fe80003800200 */
[C---:B------:R-:W-:Y:S02]  /*0260*/  ISETP.NE.OR P1, PT, R0.reuse, 0x1, !P5 ;  /* 0x000000010000780c */ /* 0x040fe40006f25670 */
[----:B------:R-:W-:-:S11]  /*0270*/  ISETP.NE.OR P0, PT, R0, 0x3, !P5 ;  /* 0x000000030000780c */ /* 0x000fd60006f05670 */
[----:B------:R-:W-:Y:S05]  /*0280*/  @P1 BRA `(.L_x_5) ;  /* 0x0000000000201947 */ /* 0x000fea0003800000 */
[----:B------:R-:W3:Y:S02]  /*0290*/  LDCU.64 UR4, c[0x0][0x348] ;  /* 0x00006900ff0477ac */ /* 0x000ee40008000a00 */
[----:B---3--:R-:W-:Y:S02]  /*02a0*/  UIADD3 UR10, UP1, UPT, UR4, 0x80, URZ ;  /* 0x00000080040a7890 */ /* 0x008fe4000ff3e0ff */
[----:B------:R-:W-:Y:S02]  /*02b0*/  UIADD3 UR4, UP0, UPT, UR4, 0x180, URZ ;  /* 0x0000018004047890 */ /* 0x000fe4000ff1e0ff */
[----:B------:R-:W-:Y:S02]  /*02c0*/  UIADD3.X UR11, UPT, UPT, URZ, UR5, URZ, UP1, !UPT ;  /* 0x00000005ff0b7290 */ /* 0x000fe40008ffe4ff */
[----:B------:R-:W-:-:S07]  /*02d0*/  UIADD3.X UR5, UPT, UPT, URZ, UR5, URZ, UP0, !UPT ;  /* 0x00000005ff057290 */ /* 0x000fce00087fe4ff */
[----:B------:R3:W-:Y:S02]  /*02e0*/  UTMACCTL.PF [UR10] ;  /* 0x000000000a0079b9 */ /* 0x0007e40008040000 */
[----:B------:R3:W-:Y:S02]  /*02f0*/  UTMACCTL.PF [UR4] ;  /* 0x00000000040079b9 */ /* 0x0007e40008040000 */
[----:B---3--:R-:W-:Y:S01]  /*0300*/  NOP ;  /* 0x0000000000007918 */ /* 0x008fe20000000000 */
.L_x_5:
[----:B------:R-:W-:Y:S05]  /*0310*/  BSYNC.RECONVERGENT B0 ;  /* 0x0000000000007941 */ /* 0x000fea0003800200 */
.L_x_4:
[----:B------:R-:W-:Y:S04]  /*0320*/  BSSY.RECONVERGENT B0, `(.L_x_6) ;  /* 0x000000a000007945 */ /* 0x000fe80003800200 */
        /* <DEDUP_REMOVED lines=9> */
.L_x_7:
[----:B------:R-:W-:Y:S05]  /*03c0*/  BSYNC.RECONVERGENT B0 ;  /* 0x0000000000007941 */ /* 0x000fea0003800200 */
.L_x_6:
[----:B------:R-:W3:Y:S01]  /*03d0*/  LDCU.64 UR4, c[0x0][0x888] ;  /* 0x00011100ff0477ac */ /* 0x000ee20008000a00 */
[----:B------:R-:W-:Y:S02]  /*03e0*/  UISETP.EQ.U32.AND UP0, UPT, UR6, URZ, UPT ;  /* 0x000000ff0600728c */ /* 0x000fe4000bf02070 */
[----:B------:R-:W-:Y:S02]  /*03f0*/  UPLOP3.LUT UP3, UPT, UPT, UPT, UPT, 0x40, 0x4 ;  /* 0x000000000004789c */ /* 0x000fe40003f6e870 */
[----:B---3--:R-:W-:-:S04]  /*0400*/  UISETP.NE.U32.AND UP1, UPT, UR4, URZ, UPT ;  /* 0x000000ff0400728c */ /* 0x008fc8000bf25070 */
[----:B------:R-:W-:-:S04]  /*0410*/  UISETP.NE.AND.EX UP1, UPT, UR5, URZ, UPT, UP1 ;  /* 0x000000ff0500728c */ /* 0x000fc8000bf25310 */
[----:B------:R-:W-:-:S04]  /*0420*/  UISETP.EQ.OR.EX UP4, UPT, UR7, URZ, !UP1, UP0 ;  /* 0x000000ff0700728c */ /* 0x000fc8000cf82700 */
[----:B------:R-:W-:-:S05]  /*0430*/  UP2UR UR45, UPR, URZ, 0x10 ;  /* 0x00000010ff2d7883 */ /* 0x000fca0008000000 */
[----:B------:R-:W-:Y:S07]  /*0440*/  BRA.U !UP4, `(.L_x_8) ;  /* 0x000000010c147547 */ /* 0x000fee000b800000 */
[----:B------:R-:W-:Y:S01]  /*0450*/  PLOP3.LUT P1, PT, PT, PT, UP2, 0x80, 0x8 ;  /* 0x000000000008781c */ /* 0x000fe20003f2f028 */
[----:B------:R-:W-:-:S12]  /*0460*/  UPLOP3.LUT UP3, UPT, UPT, UPT, UP1, 0x40, 0x4 ;  /* 0x000000000004789c */ /* 0x000fd80003f6e810 */
[----:B-----5:R-:W-:-:S13]  /*0470*/  @!P1 FSETP.EQ.AND P0, PT, R139, RZ, PT ;  /* 0x000000ff8b00920b */ /* 0x020fda0003f02000 */
[----:B------:R-:W-:Y:S01]  /*0480*/  @!P1 VOTEU.ANY UP0, P0 ;  /* 0x0000000000ff9886 */ /* 0x000fe20000000100 */
[----:B------:R-:W-:-:S11]  /*0490*/  @!UP2 UPLOP3.LUT UP3, UPT, UPT, UPT, UP0, 0x80, 0x8 ;  /* 0x000000000008a89c */ /* 0x000fd60003f6f000 */
.L_x_8:
[----:B-1----:R-:W1:Y:S01]  /*04a0*/  SHFL.IDX PT, R2, R198, RZ, 0x1f ;  /* 0x00001fffc6027589 */ /* 0x002e6200000e0000 */
[----:B------:R-:W-:-:S04]  /*04b0*/  UISETP.NE.AND UP0, UPT, UR8, 0x2, UPT ;  /* 0x000000020800788c */ /* 0x000fc8000bf05270 */
[----:B------:R-:W-:Y:S01]  /*04c0*/  USEL UR6, URZ, 0x1, UP0 ;  /* 0x00000001ff067887 */ /* 0x000fe20008000000 */
[----:B-1----:R-:W-:-:S13]  /*04d0*/  ISETP.NE.AND P0, PT, R2, RZ, PT ;  /* 0x000000ff0200720c */ /* 0x002fda0003f05270 */
[----:B------:R-:W-:Y:S05]  /*04e0*/  @P0 BRA `(.L_x_9) ;  /* 0x0000000000400947 */ /* 0x000fea0003800000 */
[----:B------:R-:W1:Y:S01]  /*04f0*/  S2UR UR5, SR_CgaCtaId ;  /* 0x00000000000579c3 */ /* 0x000e620000008800 */
[----:B------:R-:W-:Y:S01]  /*0500*/  UMOV UR7, 0x400 ;  /* 0x0000040000077882 */ /* 0x000fe20000000000 */
[----:B------:R-:W-:Y:S01]  /*0510*/  UMOV UR4, 0x1 ;  /* 0x0000000100047882 */ /* 0x000fe20000000000 */
[----:B------:R-:W-:Y:S01]  /*0520*/  ELECT P0, URZ, PT ;  /* 0x0000000000ff782f */ /* 0x000fe20003800000 */
[----:B------:R-:W-:-:S04]  /*0530*/  UIADD3 UR10, UPT, UPT, -UR4, 0x100000, URZ ;  /* 0x00100000040a7890 */ /* 0x000fc8000fffe1ff */
[----:B------:R-:W-:Y:S02]  /*0540*/  USHF.L.U32 UR11, UR10, 0xb, URZ ;  /* 0x0000000b0a0b7899 */ /* 0x000fe400080006ff */
[----:B------:R-:W-:Y:S02]  /*0550*/  USHF.L.U32 UR10, UR10, 0x1, URZ ;  /* 0x000000010a0a7899 */ /* 0x000fe400080006ff */
[----:B-1----:R-:W-:Y:S01]  /*0560*/  ULEA UR5, UR5, UR7, 0x18 ;  /* 0x0000000705057291 */ /* 0x002fe2000f8ec0ff */
[----:B------:R-:W1:Y:S11]  /*0570*/  FENCE.VIEW.ASYNC.S ;  /* 0x00000000000073c6 */ /* 0x000e760000000000 */
[----:B-1----:R1:W3:Y:S01]  /*0580*/  SYNCS.EXCH.64 URZ, [UR5], UR10 ;  /* 0x0000000a05ff75b2 */ /* 0x0022e20008000100 */
[----:B------:R1:W4:Y:S01]  /*0590*/  SYNCS.EXCH.64 URZ, [UR5+0x18], UR10 ;  /* 0x0000180a05ff75b2 */ /* 0x0003220008000100 */
[----:B------:R1:W1:Y:S01]  /*05a0*/  SYNCS.EXCH.64 URZ, [UR5+0x8], UR10 ;  /* 0x0000080a05ff75b2 */ /* 0x0002620008000100 */
[----:B------:R1:W1:Y:S01]  /*05b0*/  SYNCS.EXCH.64 URZ, [UR5+0x20], UR10 ;  /* 0x0000200a05ff75b2 */ /* 0x0002620008000100 */
[----:B------:R1:W1:Y:S01]  /*05c0*/  SYNCS.EXCH.64 URZ, [UR5+0x10], UR10 ;  /* 0x0000100a05ff75b2 */ /* 0x0002620008000100 */
[----:B------:R1:W1:Y:S01]  /*05d0*/  SYNCS.EXCH.64 URZ, [UR5+0x28], UR10 ;  /* 0x0000280a05ff75b2 */ /* 0x0002620008000100 */
[----:B------:R-:W-:Y:S01]  /*05e0*/  NOP ;  /* 0x0000000000007918 */ /* 0x000fe20000000000 */
.L_x_9:
[----:B------:R-:W2:Y:S01]  /*05f0*/  SHFL.IDX PT, R2, R198, RZ, 0x1f ;  /* 0x00001fffc6027589 */ /* 0x000ea200000e0000 */
[----:B------:R-:W-:Y:S01]  /*0600*/  NOP ;  /* 0x0000000000007918 */ /* 0x000fe20000000000 */
[----:B--2---:R-:W-:-:S13]  /*0610*/  ISETP.NE.AND P0, PT, R2, 0x1, PT ;  /* 0x000000010200780c */ /* 0x004fda0003f05270 */
[----:B------:R-:W-:Y:S05]  /*0620*/  @P0 BRA `(.L_x_10) ;  /* 0x0000000000580947 */ /* 0x000fea0003800000 */
[----:B------:R-:W2:Y:S01]  /*0630*/  S2UR UR7, SR_CgaCtaId ;  /* 0x00000000000779c3 */ /* 0x000ea20000008800 */
[----:B------:R-:W-:Y:S01]  /*0640*/  UMOV UR9, 0x400 ;  /* 0x0000040000097882 */ /* 0x000fe20000000000 */
[----:B-1----:R-:W-:Y:S01]  /*0650*/  UMOV UR5, 0x20 ;  /* 0x0000002000057882 */ /* 0x002fe20000000000 */
[----:B------:R-:W-:Y:S01]  /*0660*/  UMOV UR4, 0x80 ;  /* 0x0000008000047882 */ /* 0x000fe20000000000 */
[----:B------:R-:W-:-:S04]  /*0670*/  UIADD3 UR10, UPT, UPT, -UR5, 0x100000, URZ ;  /* 0x00100000050a7890 */ /* 0x000fc8000fffe1ff */
[----:B------:R-:W-:Y:S02]  /*0680*/  USHF.L.U32 UR11, UR10, 0xb, URZ ;  /* 0x0000000b0a0b7899 */ /* 0x000fe400080006ff */
[----:B------:R-:W-:Y:S02]  /*0690*/  USHF.L.U32 UR10, UR10, 0x1, URZ ;  /* 0x000000010a0a7899 */ /* 0x000fe400080006ff */
[----:B------:R-:W-:-:S04]  /*06a0*/  UIADD3 UR4, UPT, UPT, -UR4, 0x100000, URZ ;  /* 0x0010000004047890 */ /* 0x000fc8000fffe1ff */
[----:B------:R-:W-:Y:S02]  /*06b0*/  USHF.L.U32 UR5, UR4, 0xb, URZ ;  /* 0x0000000b04057899 */ /* 0x000fe400080006ff */
[----:B------:R-:W-:Y:S01]  /*06c0*/  USHF.L.U32 UR4, UR4, 0x1, URZ ;  /* 0x0000000104047899 */ /* 0x000fe200080006ff */
[----:B------:R-:W-:Y:S01]  /*06d0*/  ELECT P0, URZ, PT ;  /* 0x0000000000ff782f */ /* 0x000fe20003800000 */
[----:B--2---:R-:W-:Y:S01]  /*06e0*/  ULEA UR7, UR7, UR9, 0x18 ;  /* 0x0000000907077291 */ /* 0x004fe2000f8ec0ff */
[----:B------:R-:W1:Y:S11]  /*06f0*/  FENCE.VIEW.ASYNC.S ;  /* 0x00000000000073c6 */ /* 0x000e760000000000 */
[----:B-1----:R2:W1:Y:S01]  /*0700*/  SYNCS.EXCH.64 URZ, [UR7+0x30], UR10 ;  /* 0x0000300a07ff75b2 */ /* 0x0024620008000100 */
[----:B------:R2:W1:Y:S01]  /*0710*/  SYNCS.EXCH.64 URZ, [UR7+0x50], UR4 ;  /* 0x0000500407ff75b2 */ /* 0x0004620008000100 */
[----:B------:R2:W1:Y:S01]  /*0720*/  SYNCS.EXCH.64 URZ, [UR7+0x38], UR10 ;  /* 0x0000380a07ff75b2 */ /* 0x0004620008000100 */
[----:B------:R2:W1:Y:S01]  /*0730*/  SYNCS.EXCH.64 URZ, [UR7+0x58], UR4 ;  /* 0x0000580407ff75b2 */ /* 0x0004620008000100 */
[----:B------:R2:W1:Y:S01]  /*0740*/  SYNCS.EXCH.64 URZ, [UR7+0x40], UR10 ;  /* 0x0000400a07ff75b2 */ /* 0x0004620008000100 */
[----:B------:R2:W1:Y:S01]  /*0750*/  SYNCS.EXCH.64 URZ, [UR7+0x60], UR4 ;  /* 0x0000600407ff75b2 */ /* 0x0004620008000100 */
[----:B------:R2:W1:Y:S01]  /*0760*/  SYNCS.EXCH.64 URZ, [UR7+0x48], UR10 ;  /* 0x0000480a07ff75b2 */ /* 0x0004620008000100 */
[----:B------:R2:W1:Y:S02]  /*0770*/  SYNCS.EXCH.64 URZ, [UR7+0x68], UR4 ;  /* 0x0000680407ff75b2 */ /* 0x0004640008000100 */
[----:B--2---:R-:W-:Y:S01]  /*0780*/  NOP ;  /* 0x0000000000007918 */ /* 0x004fe20000000000 */
.L_x_10:
[----:B------:R-:W2:Y:S01]  /*0790*/  SHFL.IDX PT, R2, R198, RZ, 0x1f ;  /* 0x00001fffc6027589 */ /* 0x000ea200000e0000 */
[----:B------:R-:W-:Y:S01]  /*07a0*/  NOP ;  /* 0x0000000000007918 */ /* 0x000fe20000000000 */
[----:B--2---:R-:W-:-:S13]  /*07b0*/  ISETP.NE.AND P0, PT, R2, 0x3, PT ;  /* 0x000000030200780c */ /* 0x004fda0003f05270 */
[----:B------:R-:W-:Y:S05]  /*07c0*/  @P0 BRA `(.L_x_11) ;  /* 0x0000000000300947 */ /* 0x000fea0003800000 */
[----:B-1----:R-:W1:Y:S01]  /*07d0*/  S2UR UR5, SR_CgaCtaId ;  /* 0x00000000000579c3 */ /* 0x002e620000008800 */
        /* <DEDUP_REMOVED lines=8> */
[----:B-1----:R2:W1:Y:S01]  /*0860*/  SYNCS.EXCH.64 URZ, [UR5+0x70], UR10 ;  /* 0x0000700a05ff75b2 */ /* 0x0024620008000100 */
[----:B------:R2:W1:Y:S02]  /*0870*/  SYNCS.EXCH.64 URZ, [UR5+0x78], UR10 ;  /* 0x0000780a05ff75b2 */ /* 0x0004640008000100 */
[----:B--2---:R-:W-:Y:S01]  /*0880*/  NOP ;  /* 0x0000000000007918 */ /* 0x004fe20000000000 */
.L_x_11:
[----:B------:R-:W2:Y:S01]  /*0890*/  SHFL.IDX PT, R2, R198, RZ, 0x1f ;  /* 0x00001fffc6027589 */ /* 0x000ea200000e0000 */
[----:B------:R-:W-:Y:S01]  /*08a0*/  NOP ;  /* 0x0000000000007918 */ /* 0x000fe20000000000 */
[----:B--2---:R-:W-:-:S13]  /*08b0*/  ISETP.NE.AND P0, PT, R2, 0x4, PT ;  /* 0x000000040200780c */ /* 0x004fda0003f05270 */
[----:B------:R-:W-:Y:S05]  /*08c0*/  @P0 BRA `(.L_x_12) ;  /* 0x00000000004c0947 */ /* 0x000fea0003800000 */
[----:B-1----:R-:W1:Y:S01]  /*08d0*/  S2UR UR5, SR_CgaCtaId ;  /* 0x00000000000579c3 */ /* 0x002e620000008800 */
[----:B------:R-:W-:Y:S01]  /*08e0*/  UMOV UR9, 0xe0 ;  /* 0x000000e000097882 */ /* 0x000fe20000000000 */
[----:B------:R-:W-:Y:S01]  /*08f0*/  UMOV UR7, 0x400 ;  /* 0x0000040000077882 */ /* 0x000fe20000000000 */
[----:B------:R-:W-:Y:S01]  /*0900*/  USEL UR9, UR9, 0x100, UP3 ;  /* 0x0000010009097887 */ /* 0x000fe20009800000 */
[----:B------:R-:W-:Y:S01]  /*0910*/  UMOV UR4, 0x1 ;  /* 0x0000000100047882 */ /* 0x000fe20000000000 */
[----:B------:R-:W-:Y:S01]  /*0920*/  ELECT P0, URZ, PT ;  /* 0x0000000000ff782f */ /* 0x000fe20003800000 */
[----:B------:R-:W-:-:S04]  /*0930*/  UIADD3 UR10, UPT, UPT, -UR4, 0x100000, URZ ;  /* 0x00100000040a7890 */ /* 0x000fc8000fffe1ff */
[----:B------:R-:W-:Y:S02]  /*0940*/  USHF.L.U32 UR11, UR10, 0xb, URZ ;  /* 0x0000000b0a0b7899 */ /* 0x000fe400080006ff */
[----:B------:R-:W-:Y:S02]  /*0950*/  USHF.L.U32 UR10, UR10, 0x1, URZ ;  /* 0x000000010a0a7899 */ /* 0x000fe400080006ff */
[----:B------:R-:W-:-:S04]  /*0960*/  UIADD3 UR12, UPT, UPT, -UR9, 0x100000, URZ ;  /* 0x00100000090c7890 */ /* 0x000fc8000fffe1ff */
[----:B------:R-:W-:Y:S02]  /*0970*/  USHF.L.U32 UR13, UR12, 0xb, URZ ;  /* 0x0000000b0c0d7899 */ /* 0x000fe400080006ff */
[----:B------:R-:W-:Y:S02]  /*0980*/  USHF.L.U32 UR12, UR12, 0x1, URZ ;  /* 0x000000010c0c7899 */ /* 0x000fe400080006ff */
[----:B-1----:R-:W-:Y:S01]  /*0990*/  ULEA UR5, UR5, UR7, 0x18 ;  /* 0x0000000705057291 */ /* 0x002fe2000f8ec0ff */
[----:B------:R-:W1:Y:S11]  /*09a0*/  FENCE.VIEW.ASYNC.S ;  /* 0x00000000000073c6 */ /* 0x000e760000000000 */
[----:B-1----:R2:W1:Y:S01]  /*09b0*/  SYNCS.EXCH.64 URZ, [UR5+0x80], UR10 ;  /* 0x0000800a05ff75b2 */ /* 0x0024620008000100 */
[----:B------:R2:W1:Y:S01]  /*09c0*/  SYNCS.EXCH.64 URZ, [UR5+0x90], UR12 ;  /* 0x0000900c05ff75b2 */ /* 0x0004620008000100 */
[----:B------:R2:W1:Y:S01]  /*09d0*/  SYNCS.EXCH.64 URZ, [UR5+0x88], UR10 ;  /* 0x0000880a05ff75b2 */ /* 0x0004620008000100 */
[----:B------:R2:W1:Y:S02]  /*09e0*/  SYNCS.EXCH.64 URZ, [UR5+0x98], UR12 ;  /* 0x0000980c05ff75b2 */ /* 0x0004640008000100 */
[----:B--2---:R-:W-:Y:S01]  /*09f0*/  NOP ;  /* 0x0000000000007918 */ /* 0x004fe20000000000 */
.L_x_12:
        /* <DEDUP_REMOVED lines=20> */
[----:B------:R2:W1:Y:S02]  /*0b40*/  SYNCS.EXCH.64 URZ, [UR7+0xb8], UR4 ;  /* 0x0000b80407ff75b2 */ /* 0x0004640008000100 */
[----:B--2---:R-:W-:Y:S01]  /*0b50*/  NOP ;  /* 0x0000000000007918 */ /* 0x004fe20000000000 */
.L_x_13:
        /* <DEDUP_REMOVED lines=18> */
.L_x_14:
[----:B-1----:R-:W1:Y:S01]  /*0c80*/  S2UR UR5, SR_CTAID.X ;  /* 0x00000000000579c3 */ /* 0x002e620000002500 */
[----:B------:R-:W-:-:S05]  /*0c90*/  CS2R.32 R174, SR_CgaSize ;  /* 0x0000000000ae7805 */ /* 0x000fca0000008a00 */
[----:B------:R-:W-:-:S05]  /*0ca0*/  IMAD R174, R174, -0xa0, RZ ;  /* 0xffffff60aeae7824 */ /* 0x000fca00078e02ff */
[----:B------:R-:W-:-:S14]  /*0cb0*/  R2UR UR9, R174 ;  /* 0x00000000ae0972ca */ /* 0x000fdc00000e0000 */
[----:B------:R-:W2:Y:S01]  /*0cc0*/  LDCU UR9, c[0x0][UR9+0x2b0] ;  /* 0x00005600090977ac */ /* 0x000ea20008000800 */
[----:B------:R-:W-:Y:S01]  /*0cd0*/  NOP ;  /* 0x0000000000007918 */ /* 0x000fe20000000000 */
[----:B------:R-:W-:-:S05]  /*0ce0*/  CS2R.32 R174, SR_CgaSize ;  /* 0x0000000000ae7805 */ /* 0x000fca0000008a00 */
[----:B------:R-:W-:-:S05]  /*0cf0*/  IMAD R174, R174, -0xa0, RZ ;  /* 0xffffff60aeae7824 */ /* 0x000fca00078e02ff */
[----:B------:R-:W-:-:S14]  /*0d00*/  R2UR UR7, R174 ;  /* 0x00000000ae0772ca */ /* 0x000fdc00000e0000 */
[----:B------:R-:W3:Y:S01]  /*0d10*/  LDCU UR7, c[0x0][UR7+0x2b4] ;  /* 0x00005680070777ac */ /* 0x000ee20008000800 */
[----:B------:R-:W4:Y:S08]  /*0d20*/  S2UR UR4, SR_CTAID.Y ;  /* 0x00000000000479c3 */ /* 0x000f300000002600 */
[----:B------:R-:W3:Y:S01]  /*0d30*/  LDC R9, c[0x0][0xb24] ;  /* 0x0002c900ff097b82 */ /* 0x000ee20000000800 */
[----:B-1----:R-:W-:-:S02]  /*0d40*/  I2FP.F32.U32 R5, UR5 ;  /* 0x0000000500057c45 */ /* 0x002fc40008201000 */
[----:B------:R-:W-:-:S05]  /*0d50*/  CS2R.32 R3, SR_CgaSize ;  /* 0x0000000000037805 */ /* 0x000fca0000008a00 */
[----:B------:R-:W-:-:S06]  /*0d60*/  IMAD R3, R3, -0xa0, RZ ;  /* 0xffffff6003037824 */ /* 0x000fcc00078e02ff */
[----:B------:R-:W1:Y:S01]  /*0d70*/  LDC R3, c[0x0][R3+0x2a0] ;  /* 0x0000a80003037b82 */ /* 0x000e620000000800 */
[----:B------:R-:W-:Y:S01]  /*0d80*/  MOV R19, UR5 ;  /* 0x0000000500137c02 */ /* 0x000fe20008000f00 */
[----:B--2---:R-:W-:Y:S01]  /*0d90*/  FMUL R5, R5, UR9 ;  /* 0x0000000905057c20 */ /* 0x004fe20008400000 */
[----:B----4-:R-:W-:Y:S02]  /*0da0*/  I2FP.F32.U32 R4, UR4 ;  /* 0x0000000400047c45 */ /* 0x010fe40008201000 */
[----:B------:R-:W-:-:S05]  /*0db0*/  CS2R.32 R2, SR_CgaSize ;  /* 0x0000000000027805 */ /* 0x000fca0000008a00 */
[----:B------:R-:W-:-:S06]  /*0dc0*/  IMAD R2, R2, -0xa0, RZ ;  /* 0xffffff6002027824 */ /* 0x000fcc00078e02ff */
[----:B------:R-:W2:Y:S01]  /*0dd0*/  LDC R2, c[0x0][R2+0x2a4] ;  /* 0x0000a90002027b82 */ /* 0x000ea20000000800 */
[----:B------:R-:W4:Y:S01]  /*0de0*/  F2I.U32.TRUNC.NTZ R174, R5 ;  /* 0x0000000500ae7305 */ /* 0x000f22000020f000 */
[----:B------:R-:W-:Y:S01]  /*0df0*/  MOV R18, UR4 ;  /* 0x0000000400127c02 */ /* 0x000fe20008000f00 */
[----:B---3--:R-:W-:-:S05]  /*0e00*/  FMUL R4, R4, UR7 ;  /* 0x0000000704047c20 */ /* 0x008fca0008400000 */
[----:B------:R-:W-:Y:S01]  /*0e10*/  BAR.SYNC.DEFER_BLOCKING 0x0 ;  /* 0x0000000000007b1d */ /* 0x000fe20000010000 */
[----:B------:R-:W-:-:S05]  /*0e20*/  ISETP.GE.AND P0, PT, R9, 0x1, PT ;  /* 0x000000010900780c */ /* 0x000fca0003f06270 */
[----:B------:R-:W3:Y:S02]  /*0e30*/  F2I.U32.TRUNC.NTZ R173, R4 ;  /* 0x0000000400ad7305 */ /* 0x000ee4000020f000 */
[----:B------:R-:W2:Y:S01]  /*0e40*/  S2UR UR36, SR_CTAID.Z ;  /* 0x00000000002479c3 */ /* 0x000ea20000002700 */
[----:B----4-:R-:W-:-:S05]  /*0e50*/  IADD3 R174, PT, PT, -R174, RZ, RZ ;  /* 0x000000ffaeae7210 */ /* 0x010fca0007ffe1ff */
[----:B-1----:R-:W-:Y:S01]  /*0e60*/  IMAD R174, R3, R174, UR5 ;  /* 0x0000000503ae7e24 */ /* 0x002fe2000f8e02ae */
[----:B---3--:R-:W-:-:S05]  /*0e70*/  IADD3 R173, PT, PT, -R173, RZ, RZ ;  /* 0x000000ffadad7210 */ /* 0x008fca0007ffe1ff */
[----:B--2---:R-:W-:Y:S01]  /*0e80*/  IMAD R173, R2, R173, UR4 ;  /* 0x0000000402ad7e24 */ /* 0x004fe2000f8e02ad */
[----:B------:R-:W-:Y:S06]  /*0e90*/  @!P0 BRA `(.L_x_15) ;  /* 0x0000000000b88947 */ /* 0x000fec0003800000 */
[----:B------:R-:W1:Y:S01]  /*0ea0*/  LDC.64 R4, c[0x0][0xb18] ;  /* 0x0002c600ff047b82 */ /* 0x000e620000000a00 */
[----:B------:R-:W-:-:S07]  /*0eb0*/  ISETP.NE.AND P0, PT, R9, 0x1, PT ;  /* 0x000000010900780c */ /* 0x000fce0003f05270 */
[----:B------:R-:W2:Y:S08]  /*0ec0*/  LDC R10, c[0x0][0xb0c] ;  /* 0x0002c300ff0a7b82 */ /* 0x000eb00000000800 */
[----:B------:R-:W3:Y:S08]  /*0ed0*/  LDC R11, c[0x0][0x370] ;  /* 0x0000dc00ff0b7b82 */ /* 0x000ef00000000800 */
[----:B------:R-:W4:Y:S01]  /*0ee0*/  LDC R12, c[0x0][0x374] ;  /* 0x0000dd00ff0c7b82 */ /* 0x000f220000000800 */
[----:B-1----:R-:W-:-:S07]  /*0ef0*/  ISETP.NE.AND P1, PT, R4, 0x1, PT ;  /* 0x000000010400780c */ /* 0x002fce0003f25270 */
[----:B------:R-:W3:Y:S01]  /*0f00*/  LDC.64 R6, c[0x0][0xb10] ;  /* 0x0002c400ff067b82 */ /* 0x000ee20000000a00 */
[----:B--2---:R-:W-:-:S07]  /*0f10*/  ISETP.NE.AND P2, PT, R10, 0x1, PT ;  /* 0x000000010a00780c */ /* 0x004fce0003f45270 */
[----:B------:R-:W1:Y:S08]  /*0f20*/  LDC R8, c[0x0][0xb20] ;  /* 0x0002c800ff087b82 */ /* 0x000e700000000800 */
[----:B------:R-:W2:Y:S01]  /*0f30*/  LDC.64 R2, c[0x0][0xb28] ;  /* 0x0002ca00ff027b82 */ /* 0x000ea20000000a00 */
[----:B----4-:R-:W-:-:S04]  /*0f40*/  IMAD.HI.U32 R13, R12, R5, RZ ;  /* 0x000000050c0d7227 */ /* 0x010fc800078e00ff */
[----:B------:R-:W-:-:S04]  /*0f50*/  IMAD.HI.U32 R5, R18, R5, RZ ;  /* 0x0000000512057227 */ /* 0x000fc800078e00ff */
[----:B---3--:R-:W-:-:S04]  /*0f60*/  IMAD.HI.U32 R14, R11, R6, RZ ;  /* 0x000000060b0e7227 */ /* 0x008fc800078e00ff */
[C---:B------:R-:W-:Y:S01]  /*0f70*/  IMAD.HI.U32 R16, R19.reuse, R6, RZ ;  /* 0x0000000613107227 */ /* 0x040fe200078e00ff */
[-C--:B------:R-:W-:Y:S02]  /*0f80*/  @P2 SHF.R.U32.HI R11, RZ, R7.reuse, R14 ;  /* 0x00000007ff0b2219 */ /* 0x080fe4000001160e */
[-C--:B-1----:R-:W-:Y:S02]  /*0f90*/  @P1 SHF.R.U32.HI R12, RZ, R8.reuse, R13 ;  /* 0x00000008ff0c1219 */ /* 0x082fe4000001160d */
[----:B------:R-:W-:Y:S02]  /*0fa0*/  SHF.R.U32.HI R5, RZ, R8, R5 ;  /* 0x00000008ff057219 */ /* 0x000fe40000011605 */
[----:B------:R-:W-:Y:S02]  /*0fb0*/  SHF.R.U32.HI R16, RZ, R7, R16 ;  /* 0x00000007ff107219 */ /* 0x000fe40000011610 */
[----:B------:R-:W-:Y:S01]  /*0fc0*/  SEL R5, R18, R5, !P1 ;  /* 0x0000000512057207 */ /* 0x000fe20004800000 */
[----:B--2---:R-:W-:Y:S01]  /*0fd0*/  IMAD.HI.U32 R14, R12, R2, RZ ;  /* 0x000000020c0e7227 */ /* 0x004fe200078e00ff */
[----:B------:R-:W-:-:S02]  /*0fe0*/  SEL R7, R19, R16, !P2 ;  /* 0x0000001013077207 */ /* 0x000fc40005000000 */
[----:B------:R-:W-:Y:S01]  /*0ff0*/  IADD3 R13, PT, PT, -R5, RZ, RZ ;  /* 0x000000ff050d7210 */ /* 0x000fe20007ffe1ff */
[----:B------:R-:W-:Y:S01]  /*1000*/  IMAD.HI.U32 R6, R11, R2, RZ ;  /* 0x000000020b067227 */ /* 0x000fe200078e00ff */
[----:B------:R-:W-:-:S03]  /*1010*/  @P0 SHF.R.U32.HI R12, RZ, R3, R14 ;  /* 0x00000003ff0c0219 */ /* 0x000fc6000001160e */
[----:B------:R-:W-:Y:S01]  /*1020*/  IMAD R13, R4, R13, R18 ;  /* 0x0000000d040d7224 */ /* 0x000fe200078e0212 */
[----:B------:R-:W-:Y:S01]  /*1030*/  @P0 SHF.R.U32.HI R11, RZ, R3, R6 ;  /* 0x00000003ff0b0219 */ /* 0x000fe20000011606 */
[----:B------:R-:W-:-:S04]  /*1040*/  IMAD R12, R12, R9, RZ ;  /* 0x000000090c0c7224 */ /* 0x000fc800078e02ff */
[----:B------:R-:W-:Y:S01]  /*1050*/  IMAD R6, R11, R9, RZ ;  /* 0x000000090b067224 */ /* 0x000fe200078e02ff */
[----:B------:R-:W-:-:S04]  /*1060*/  ISETP.GE.AND P1, PT, R5, R12, PT ;  /* 0x0000000c0500720c */ /* 0x000fc80003f26270 */
[----:B------:R-:W-:Y:S01]  /*1070*/  ISETP.GE.OR P1, PT, R7, R6, P1 ;  /* 0x000000060700720c */ /* 0x000fe20000f26670 */
[----:B------:R-:W-:-:S05]  /*1080*/  IMAD.HI.U32 R6, R5, R2, RZ ;  /* 0x0000000205067227 */ /* 0x000fca00078e00ff */
[----:B------:R-:W-:-:S04]  /*1090*/  SHF.R.U32.HI R6, RZ, R3, R6 ;  /* 0x00000003ff067219 */ /* 0x000fc80000011606 */
[----:B------:R-:W-:-:S03]  /*10a0*/  SEL R6, R5, R6, !P0 ;  /* 0x0000000605067207 */ /* 0x000fc60004000000 */
[----:B------:R-:W-:Y:S01]  /*10b0*/  @!P1 IMAD.HI.U32 R8, R7, R2, RZ ;  /* 0x0000000207089227 */ /* 0x000fe200078e00ff */
[----:B------:R-:W-:-:S04]  /*10c0*/  IADD3 R2, PT, PT, -R6, RZ, RZ ;  /* 0x000000ff06027210 */ /* 0x000fc80007ffe1ff */
[----:B------:R-:W-:Y:S01]  /*10d0*/  @!P1 SHF.R.U32.HI R8, RZ, R3, R8 ;  /* 0x00000003ff089219 */ /* 0x000fe20000011608 */
[----:B------:R-:W-:-:S03]  /*10e0*/  IMAD R2, R9, R2, R5 ;  /* 0x0000000209027224 */ /* 0x000fc600078e0205 */
[----:B------:R-:W-:-:S05]  /*10f0*/  @!P1 SEL R3, R7, R8, !P0 ;  /* 0x0000000807039207 */ /* 0x000fca0004000000 */
[--C-:B------:R-:W-:Y:S02]  /*1100*/  @!P1 IMAD.IADD R6, R6, 0x1, -R3.reuse ;  /* 0x0000000106069824 */ /* 0x100fe400078e0a03 */
[----:B------:R-:W-:Y:S01]  /*1110*/  @!P1 IMAD R3, R2, R11, R3 ;  /* 0x0000000b02039224 */ /* 0x000fe200078e0203 */
[----:B------:R-:W-:Y:S01]  /*1120*/  IADD3 R2, PT, PT, -R7, RZ, RZ ;  /* 0x000000ff07027210 */ /* 0x000fe20007ffe1ff */
[----:B------:R-:W-:Y:S02]  /*1130*/  @!P1 IMAD R5, R6, R9, R7 ;  /* 0x0000000906059224 */ /* 0x000fe400078e0207 */
[----:B------:R-:W-:Y:S02]  /*1140*/  @!P1 IMAD.MOV.U32 R7, RZ, RZ, R3 ;  /* 0x000000ffff079224 */ /* 0x000fe400078e0003 */
[----:B------:R-:W-:Y:S02]  /*1150*/  IMAD R2, R10, R2, R19 ;  /* 0x000000020a027224 */ /* 0x000fe400078e0213 */
[----:B------:R-:W-:-:S02]  /*1160*/  IMAD R18, R5, R4, R13 ;  /* 0x0000000405127224 */ /* 0x000fc400078e020d */
[----:B------:R-:W-:Y:S02]  /*1170*/  IMAD R19, R7, R10, R2 ;  /* 0x0000000a07137224 */ /* 0x000fe400078e0202 */
.L_x_15:
[----:B------:R-:W1:Y:S01]  /*1180*/  LDCU UR4, c[0x0][0xb30] ;  /* 0x00016600ff0477ac */ /* 0x000e620008000800 */
[----:B------:R-:W2:Y:S08]  /*1190*/  S2UR UR37, SR_CgaCtaId ;  /* 0x00000000002579c3 */ /* 0x000eb00000008800 */
[----:B------:R-:W3:Y:S01]  /*11a0*/  LDC R122, c[0x0][0xb24] ;  /* 0x0002c900ff7a7b82 */ /* 0x000ee20000000800 */
[----:B-1----:R-:W-:-:S09]  /*11b0*/  UISETP.NE.AND UP0, UPT, UR4, 0x1, UPT ;  /* 0x000000010400788c */ /* 0x002fd2000bf05270 */
[----:B--2---:R-:W-:Y:S05]  /*11c0*/  BRA.U UP0, `(.L_x_16) ;  /* 0x0000000100407547 */ /* 0x004fea000b800000 */
[----:B------:R-:W1:Y:S08]  /*11d0*/  LDC.64 R4, c[0x0][0xb10] ;  /* 0x0002c400ff047b82 */ /* 0x000e700000000a00 */
[----:B------:R-:W2:Y:S08]  /*11e0*/  LDC.64 R2, c[0x0][0xb18] ;  /* 0x0002c600ff027b82 */ /* 0x000eb00000000a00 */
[----:B------:R-:W4:Y:S08]  /*11f0*/  LDC R6, c[0x0][0xb20] ;  /* 0x0002c800ff067b82 */ /* 0x000f300000000800 */
[----:B------:R-:W3:Y:S01]  /*1200*/  LDC R8, c[0x0][0xb0c] ;  /* 0x0002c300ff087b82 */ /* 0x000ee20000000800 */
[----:B-1----:R-:W-:-:S05]  /*1210*/  IMAD.HI.U32 R4, R19, R4, RZ ;  /* 0x0000000413047227 */ /* 0x002fca00078e00ff */
[----:B------:R-:W-:Y:S01]  /*1220*/  SHF.R.U32.HI R4, RZ, R5, R4 ;  /* 0x00000005ff047219 */ /* 0x000fe20000011604 */
[----:B--2---:R-:W-:Y:S01]  /*1230*/  IMAD.HI.U32 R3, R18, R3, RZ ;  /* 0x0000000312037227 */ /* 0x004fe200078e00ff */
[----:B------:R-:W-:-:S04]  /*1240*/  ISETP.NE.AND P0, PT, R2, 0x1, PT ;  /* 0x000000010200780c */ /* 0x000fc80003f05270 */
[----:B----4-:R-:W-:-:S04]  /*1250*/  SHF.R.U32.HI R3, RZ, R6, R3 ;  /* 0x00000006ff037219 */ /* 0x010fc80000011603 */
[----:B------:R-:W-:Y:S02]  /*1260*/  SEL R3, R18, R3, !P0 ;  /* 0x0000000312037207 */ /* 0x000fe40004000000 */
[----:B---3--:R-:W-:-:S04]  /*1270*/  ISETP.NE.AND P1, PT, R8, 0x1, PT ;  /* 0x000000010800780c */ /* 0x008fc80003f25270 */
[----:B------:R-:W-:-:S05]  /*1280*/  SEL R4, R19, R4, !P1 ;  /* 0x0000000413047207 */ /* 0x000fca0004800000 */
[----:B------:R-:W-:Y:S02]  /*1290*/  IMAD.IADD R5, R3, 0x1, -R4 ;  /* 0x0000000103057824 */ /* 0x000fe400078e0a04 */
[----:B------:R-:W-:Y:S02]  /*12a0*/  IMAD.IADD R3, R4, 0x1, -R3 ;  /* 0x0000000104037824 */ /* 0x000fe400078e0a03 */
[----:B------:R-:W-:Y:S02]  /*12b0*/  IMAD R19, R5, R8, R19 ;  /* 0x0000000805137224 */ /* 0x000fe400078e0213 */
[----:B------:R-:W-:-:S07]  /*12c0*/  IMAD R18, R3, R2, R18 ;  /* 0x0000000203127224 */ /* 0x000fce00078e0212 */
.L_x_16:
[----:B------:R-:W-:Y:S01]  /*12d0*/  BAR.SYNC.DEFER_BLOCKING 0x0 ;  /* 0x0000000000007b1d */ /* 0x000fe20000010000 */
[----:B------:R-:W-:Y:S01]  /*12e0*/  UISETP.NE.AND UP0, UPT, UR8, 0x2, UPT ;  /* 0x000000020800788c */ /* 0x000fe2000bf05270 */
[----:B------:R-:W-:Y:S02]  /*12f0*/  ISETP.NE.OR P5, PT, R0, 0x2, !P5 ;  /* 0x000000020000780c */ /* 0x000fe40006fa5670 */
[----:B------:R-:W-:-:S06]  /*1300*/  LOP3.LUT R2, R197, 0x1f, RZ, 0xc0, !PT ;  /* 0x0000001fc5027812 */ /* 0x000fcc00078ec0ff */
[----:B------:R-:W-:Y:S05]  /*1310*/  BRA.U UP0, `(.L_x_17) ;  /* 0x0000001100347547 */ /* 0x000fea000b800000 */
[----:B------:R-:W1:Y:S01]  /*1320*/  LDCU UR13, c[0x0][0x38c] ;  /* 0x00007180ff0d77ac */ /* 0x000e620008000800 */
[----:B------:R-:W2:Y:S01]  /*1330*/  LDC R9, c[0x0][0x370] ;  /* 0x0000dc00ff097b82 */ /* 0x000ea20000000800 */
[----:B------:R-:W-:Y:S01]  /*1340*/  HFMA2 R14, -RZ, RZ, 0, 0 ;  /* 0x00000000ff0e7431 */ /* 0x000fe200000001ff */
[----:B------:R-:W-:Y:S01]  /*1350*/  ISETP.EQ.OR P4, PT, R2, RZ, P5 ;  /* 0x000000ff0200720c */ /* 0x000fe20002f82670 */
[----:B------:R-:W-:Y:S01]  /*1360*/  IMAD.MOV.U32 R15, RZ, RZ, 0x1 ;  /* 0x00000001ff0f7424 */ /* 0x000fe200078e00ff */
[----:B------:R-:W-:Y:S01]  /*1370*/  CS2R R12, SRZ ;  /* 0x00000000000c7805 */ /* 0x000fe2000001ff00 */
[----:B------:R-:W-:Y:S01]  /*1380*/  IMAD.MOV.U32 R10, RZ, RZ, 0x1 ;  /* 0x00000001ff0a7424 */ /* 0x000fe200078e00ff */
[----:B------:R-:W4:Y:S02]  /*1390*/  LDCU.64 UR22, c[0x0][0x348] ;  /* 0x00006900ff1677ac */ /* 0x000f240008000a00 */
[----:B------:R-:W2:Y:S01]  /*13a0*/  LDC R0, c[0x0][0x374] ;  /* 0x0000dd00ff007b82 */ /* 0x000ea20000000800 */
[----:B------:R-:W-:Y:S01]  /*13b0*/  UMOV UR6, URZ ;  /* 0x000000ff00067c82 */ /* 0x000fe20008000000 */
[----:B-1----:R-:W-:-:S04]  /*13c0*/  UIADD3 UR5, UPT, UPT, UR13, 0x3f, URZ ;  /* 0x0000003f0d057890 */ /* 0x002fc8000fffe0ff */
[----:B------:R-:W-:-:S04]  /*13d0*/  USHF.R.S32.HI UR4, URZ, 0x1f, UR5 ;  /* 0x0000001fff047899 */ /* 0x000fc80008011405 */
[----:B------:R-:W-:-:S04]  /*13e0*/  ULEA.HI UR4, UR4, UR5, URZ, 0x6 ;  /* 0x0000000504047291 */ /* 0x000fc8000f8f30ff */
[----:B------:R-:W-:Y:S02]  /*13f0*/  USHF.R.S32.HI UR15, URZ, 0x6, UR4 ;  /* 0x00000006ff0f7899 */ /* 0x000fe40008011404 */
[----:B------:R-:W-:Y:S02]  /*1400*/  UIADD3 UR4, UPT, UPT, UR13, -0x1, URZ ;  /* 0xffffffff0d047890 */ /* 0x000fe4000fffe0ff */
[----:B------:R-:W-:Y:S02]  /*1410*/  UISETP.LT.U32.AND UP0, UPT, UR15, 0x3, UPT ;  /* 0x000000030f00788c */ /* 0x000fe4000bf01070 */
[----:B------:R-:W-:Y:S02]  /*1420*/  UISETP.GE.U32.AND UP1, UPT, UR4, -0x7f, UPT ;  /* 0xffffff810400788c */ /* 0x000fe4000bf26070 */
[----:B------:R-:W-:Y:S02]  /*1430*/  USEL UR14, UR15, 0x3, UP0 ;  /* 0x000000030f0e7887 */ /* 0x000fe40008000000 */
[----:B------:R-:W-:-:S02]  /*1440*/  UIADD3 UR13, UPT, UPT, UR13, 0x7e, URZ ;  /* 0x0000007e0d0d7890 */ /* 0x000fc4000fffe0ff */
[----:B------:R-:W-:Y:S02]  /*1450*/  UIADD3 UR5, UPT, UPT, UR14, -0x1, URZ ;  /* 0xffffffff0e057890 */ /* 0x000fe4000fffe0ff */
[----:B------:R-:W-:-:S03]  /*1460*/  UIADD3 UR7, UPT, UPT, UR15, -UR14, URZ ;  /* 0x8000000e0f077290 */ /* 0x000fc6000fffe0ff */
[----:B------:R-:W-:-:S04]  /*1470*/  @UP1 UIADD3 UR5, UPT, UPT, UR14, URZ, URZ ;  /* 0x000000ff0e051290 */ /* 0x000fc8000fffe0ff */
[----:B----4-:R-:W-:-:S12]  /*1480*/  UIADD3 UR5, UPT, UPT, UR5, 0x1, URZ ;  /* 0x0000000105057890 */ /* 0x010fd8000fffe0ff */
.L_x_35:
[----:B------:R-:W-:Y:S01]  /*1490*/  UISETP.NE.AND UP0, UPT, UR37, URZ, UPT ;  /* 0x000000ff2500728c */ /* 0x000fe2000bf05270 */
[----:B------:R-:W1:Y:S08]  /*14a0*/  S2UR UR37, SR_CgaCtaId ;  /* 0x00000000002579c3 */ /* 0x000e700000008800 */
[----:B------:R-:W-:Y:S05]  /*14b0*/  BRA.U UP0, `(.L_x_18) ;  /* 0x0000000100347547 */ /* 0x000fea000b800000 */
[----:B------:R-:W4:Y:S01]  /*14c0*/  S2R R2, SR_CgaCtaId ;  /* 0x0000000000027919 */ /* 0x000f220000008800 */
[----:B------:R-:W-:-:S04]  /*14d0*/  MOV R3, 0x400 ;  /* 0x0000040000037802 */ /* 0x000fc80000000f00 */
[----:B----4-:R-:W-:Y:S02]  /*14e0*/  LEA R3, R2, R3, 0x18 ;  /* 0x0000000302037211 */ /* 0x010fe400078ec0ff */
[----:B------:R-:W-:-:S03]  /*14f0*/  SHF.L.U32 R2, R10, 0x1f, RZ ;  /* 0x0000001f0a027819 */ /* 0x000fc600000006ff */
[----:B------:R-:W-:-:S04]  /*1500*/  IMAD R3, R12, 0x8, R3 ;  /* 0x000000080c037824 */ /* 0x000fc800078e0203 */
[----:B------:R-:W4:Y:S02]  /*1510*/  SYNCS.PHASECHK.TRANS64.TRYWAIT P0, [R3+URZ+0xd0], R2 ;  /* 0x0000d002030075a7 */ /* 0x000f2400080011ff */
[----:B----4-:R-:W-:Y:S05]  /*1520*/  @!P0 BRA `(.L_x_19) ;  /* 0x000000c0005c8947 */ /* 0x010fea0003800000 */
.L_x_112:
[----:B------:R-:W-:Y:S01]  /*1530*/  VIADD R12, R12, 0x1 ;  /* 0x000000010c0c7836 */ /* 0x000fe20000000000 */
[----:B------:R4:W-:Y:S04]  /*1540*/  SYNCS.ARRIVE.TRANS64.A1T0 RZ, [R3+URZ+0xc0], RZ ;  /* 0x0000c0ff03ff79a7 */ /* 0x0009e800081000ff */
[----:B------:R-:W-:-:S04]  /*1550*/  ISETP.NE.AND P0, PT, R12, 0x2, PT ;  /* 0x000000020c00780c */ /* 0x000fc80003f05270 */
[----:B------:R-:W-:Y:S02]  /*1560*/  SEL R12, R12, RZ, P0 ;  /* 0x000000ff0c0c7207 */ /* 0x000fe40000000000 */
[----:B----4-:R-:W-:-:S04]  /*1570*/  SEL R3, RZ, 0x1, P0 ;  /* 0x00000001ff037807 */ /* 0x010fc80000000000 */
[----:B------:R-:W-:-:S07]  /*1580*/  LOP3.LUT R10, R10, R3, RZ, 0x3c, !PT ;  /* 0x000000030a0a7212 */ /* 0x000fce00078e3cff */
.L_x_18:
[----:B------:R-:W-:Y:S01]  /*1590*/  UMOV UR4, 0x400 ;  /* 0x0000040000047882 */ /* 0x000fe20000000000 */
[----:B------:R-:W-:Y:S01]  /*15a0*/  SHF.L.U32 R2, R15, 0x1f, RZ ;  /* 0x0000001f0f027819 */ /* 0x000fe200000006ff */
[----:B-1----:R-:W-:Y:S01]  /*15b0*/  ULEA UR4, UR37, UR4, 0x18 ;  /* 0x0000000425047291 */ /* 0x002fe2000f8ec0ff */
[----:B------:R-:W-:Y:S01]  /*15c0*/  R2UR UR35, R19 ;  /* 0x00000000132372ca */ /* 0x000fe200000e0000 */
[----:B------:R-:W-:Y:S01]  /*15d0*/  UISETP.GE.U32.AND UP0, UPT, UR13, 0x7f, UPT ;  /* 0x0000007f0d00788c */ /* 0x000fe2000bf06070 */
[----:B------:R-:W-:Y:S01]  /*15e0*/  R2UR UR11, R18 ;  /* 0x00000000120b72ca */ /* 0x000fe200000e0000 */
[----:B------:R-:W-:Y:S01]  /*15f0*/  ULEA UR8, UR6, UR4, 0x3 ;  /* 0x0000000406087291 */ /* 0x000fe2000f8e18ff */
[----:B------:R-:W-:-:S08]  /*1600*/  UMOV UR24, URZ ;  /* 0x000000ff00187c82 */ /* 0x000fd00008000000 */
[----:B------:R1:W4:Y:S01]  /*1610*/  SYNCS.PHASECHK.TRANS64.TRYWAIT P0, [UR8+0x18], R2 ;  /* 0x00001802ff0075a7 */ /* 0x0003220008001108 */
[----:B------:R-:W-:Y:S02]  /*1620*/  USHF.L.U32 UR35, UR35, 0x7, URZ ;  /* 0x0000000723237899 */ /* 0x000fe400080006ff */
[----:B------:R-:W-:Y:S01]  /*1630*/  USHF.L.U32 UR11, UR11, 0x8, URZ ;  /* 0x000000080b0b7899 */ /* 0x000fe200080006ff */
[----:B------:R-:W-:Y:S11]  /*1640*/  BRA.U !UP0, `(.L_x_20) ;  /* 0x0000000108a87547 */ /* 0x000ff6000b800000 */
[----:B------:R-:W-:Y:S01]  /*1650*/  UMOV UR16, URZ ;  /* 0x000000ff00107c82 */ /* 0x000fe20008000000 */
[----:B------:R-:W-:-:S05]  /*1660*/  UMOV UR17, UR6 ;  /* 0x0000000600117c82 */ /* 0x000fca0008000000 */
.L_x_25:
[----:B-1----:R-:W-:Y:S01]  /*1670*/  ULEA UR33, UR17, UR4, 0x3 ;  /* 0x0000000411217291 */ /* 0x002fe2000f8e18ff */
[----:B----4-:R-:W-:Y:S01]  /*1680*/  @!P5 MOV R3, 0xc000 ;  /* 0x0000c0000003d802 */ /* 0x010fe20000000f00 */
[----:B----4-:R-:W-:Y:S10]  /*1690*/  @P0 BRA `(.L_x_21) ;  /* 0x00000000000c0947 */ /* 0x010ff40003800000 */
[----:B------:R-:W-:-:S04]  /*16a0*/  SHF.L.U32 R5, R15, 0x1f, RZ ;  /* 0x0000001f0f057819 */ /* 0x000fc800000006ff */
[----:B------:R-:W4:Y:S02]  /*16b0*/  SYNCS.PHASECHK.TRANS64.TRYWAIT P0, [UR33+0x18], R5 ;  /* 0x00001805ff0075a7 */ /* 0x000f240008001121 */
[----:B----4-:R-:W-:Y:S05]  /*16c0*/  @!P0 BRA `(.L_x_22) ;  /* 0x000000c000088947 */ /* 0x010fea0003800000 */
.L_x_21:
[----:B------:R4:W-:Y:S01]  /*16d0*/  @!P5 SYNCS.ARRIVE.TRANS64 RZ, [UR33], R3 ;  /* 0x00000003ffffd9a7 */ /* 0x0009e20008000021 */
[----:B------:R-:W-:Y:S04]  /*16e0*/  BSSY.RECONVERGENT B0, `(.L_x_23) ;  /* 0x0000003000007945 */ /* 0x000fe80003800200 */
[----:B------:R-:W-:Y:S05]  /*16f0*/  @P4 BRA `(.L_x_24) ;  /* 0x0000000000044947 */ /* 0x000fea0003800000 */
[----:B------:R-:W-:Y:S05]  /*1700*/  BPT.TRAP 0x1 ;  /* 0x000000040000795c */ /* 0x000fea0000300000 */
.L_x_24:
[----:B------:R-:W-:Y:S05]  /*1710*/  BSYNC.RECONVERGENT B0 ;  /* 0x0000000000007941 */ /* 0x000fea0003800200 */
.L_x_23:
[----:B------:R-:W-:Y:S02]  /*1720*/  UIADD3 UR6, UPT, UPT, UR17, 0x1, URZ ;  /* 0x0000000111067890 */ /* 0x000fe4000fffe0ff */
[----:B------:R-:W-:Y:S02]  /*1730*/  ULEA UR32, UR17, UR4, 0xe ;  /* 0x0000000411207291 */ /* 0x000fe4000f8e70ff */
[----:B------:R-:W-:Y:S02]  /*1740*/  UISETP.NE.AND UP0, UPT, UR6, 0x3, UPT ;  /* 0x000000030600788c */ /* 0x000fe4000bf05270 */
[----:B------:R-:W-:Y:S02]  /*1750*/  UIADD3 UR26, UP1, UPT, UR22, 0x80, URZ ;  /* 0x00000080161a7890 */ /* 0x000fe4000ff3e0ff */
[----:B------:R-:W-:Y:S02]  /*1760*/  USEL UR9, URZ, 0x1, UP0 ;  /* 0x00000001ff097887 */ /* 0x000fe40008000000 */
[----:B------:R-:W-:-:S02]  /*1770*/  USEL UR6, UR6, URZ, UP0 ;  /* 0x000000ff06067287 */ /* 0x000fc40008000000 */
[----:B------:R-:W-:Y:S02]  /*1780*/  UIADD3 UR20, UP0, UPT, UR22, 0x180, URZ ;  /* 0x0000018016147890 */ /* 0x000fe4000ff1e0ff */
[----:B------:R-:W-:Y:S01]  /*1790*/  ULEA UR8, UR6, UR4, 0x3 ;  /* 0x0000000406087291 */ /* 0x000fe2000f8e18ff */
[----:B------:R-:W-:Y:S01]  /*17a0*/  LOP3.LUT R15, R15, UR9, RZ, 0x3c, !PT ;  /* 0x000000090f0f7c12 */ /* 0x000fe2000f8e3cff */
[----:B------:R-:W-:Y:S02]  /*17b0*/  USHF.L.U32 UR34, UR16, 0x6, URZ ;  /* 0x0000000610227899 */ /* 0x000fe400080006ff */
[----:B------:R-:W-:Y:S01]  /*17c0*/  UIADD3.X UR27, UPT, UPT, URZ, UR23, URZ, UP1, !UPT ;  /* 0x00000017ff1b7290 */ /* 0x000fe20008ffe4ff */
[----:B-1----:R-:W-:Y:S01]  /*17d0*/  SHF.L.U32 R2, R15, 0x1f, RZ ;  /* 0x0000001f0f027819 */ /* 0x002fe200000006ff */
[----:B------:R-:W-:Y:S02]  /*17e0*/  UIADD3 UR32, UPT, UPT, UR32, 0x10800, URZ ;  /* 0x0001080020207890 */ /* 0x000fe4000fffe0ff */
[----:B------:R-:W-:Y:S01]  /*17f0*/  UIADD3.X UR21, UPT, UPT, URZ, UR23, URZ, UP0, !UPT ;  /* 0x00000017ff157290 */ /* 0x000fe200087fe4ff */
[----:B------:R1:W1:Y:S01]  /*1800*/  SYNCS.PHASECHK.TRANS64.TRYWAIT P0, [UR8+0x18], R2 ;  /* 0x00001802ff0075a7 */ /* 0x0002620008001108 */
[----:B------:R-:W-:Y:S01]  /*1810*/  ULEA UR8, UR17, UR4, 0xf ;  /* 0x0000000411087291 */ /* 0x000fe2000f8e78ff */
[----:B------:R-:W-:Y:S01]  /*1820*/  UMOV UR18, 0x0 ;  /* 0x0000000000127882 */ /* 0x000fe20000000000 */
[----:B------:R-:W-:-:S02]  /*1830*/  UMOV UR19, 0x10000000 ;  /* 0x1000000000137882 */ /* 0x000fc40000000000 */
[----:B------:R-:W-:Y:S01]  /*1840*/  UIADD3 UR8, UPT, UPT, UR8, 0x1c800, URZ ;  /* 0x0001c80008087890 */ /* 0x000fe2000fffe0ff */
[----:B------:R1:W-:Y:S01]  /*1850*/  UTMALDG.3D [UR32], [UR26], desc[UR18] ;  /* 0x000012201a0075b4 */ /* 0x0003e20008011000 */
[----:B------:R-:W-:Y:S01]  /*1860*/  UMOV UR12, UR36 ;  /* 0x00000024000c7c82 */ /* 0x000fe20008000000 */
[----:B------:R-:W-:Y:S01]  /*1870*/  UMOV UR9, UR33 ;  /* 0x0000002100097c82 */ /* 0x000fe20008000000 */
[----:B------:R-:W-:Y:S01]  /*1880*/  UMOV UR10, UR34 ;  /* 0x00000022000a7c82 */ /* 0x000fe20008000000 */
[----:B------:R-:W-:Y:S01]  /*1890*/  UIADD3 UR16, UPT, UPT, UR16, 0x1, URZ ;  /* 0x0000000110107890 */ /* 0x000fe2000fffe0ff */
[----:B------:R-:W-:Y:S01]  /*18a0*/  UMOV UR24, UR5 ;  /* 0x0000000500187c82 */ /* 0x000fe20008000000 */
[----:B------:R-:W-:Y:S02]  /*18b0*/  UMOV UR17, UR6 ;  /* 0x0000000600117c82 */ /* 0x000fe40008000000 */
[----:B------:R1:W-:Y:S01]  /*18c0*/  UTMALDG.3D [UR8], [UR20], desc[UR18] ;  /* 0x00001208140075b4 */ /* 0x0003e20008011000 */
[----:B------:R-:W-:-:S09]  /*18d0*/  UISETP.NE.AND UP0, UPT, UR16, UR5, UPT ;  /* 0x000000051000728c */ /* 0x000fd2000bf05270 */
[----:B------:R-:W-:Y:S05]  /*18e0*/  BRA.U UP0, `(.L_x_25) ;  /* 0xfffffffd00607547 */ /* 0x000fea000b83ffff */
.L_x_20:
[----:B-1--4-:R-:W-:Y:S01]  /*18f0*/  PLOP3.LUT P0, PT, PT, PT, UP3, 0x80, 0x8 ;  /* 0x000000000008781c */ /* 0x012fe20003f0f038 */
[----:B------:R-:W-:Y:S01]  /*1900*/  ULEA UR8, UR6, UR4, 0x3 ;  /* 0x0000000406087291 */ /* 0x000fe2000f8e18ff */
[----:B------:R-:W-:Y:S01]  /*1910*/  SHF.L.U32 R2, R15, 0x1f, RZ ;  /* 0x0000001f0f027819 */ /* 0x000fe200000006ff */
[----:B------:R-:W-:-:S10]  /*1920*/  UISETP.GT.AND UP0, UPT, UR15, UR14, UPT ;  /* 0x0000000e0f00728c */ /* 0x000fd4000bf04270 */
[----:B------:R-:W-:Y:S01]  /*1930*/  @!P0 SYNCS.ARRIVE.TRANS64.A1T0 RZ, [UR4+0x78], RZ ;  /* 0x000078ffffff89a7 */ /* 0x000fe20008100004 */
[----:B------:R1:W4:Y:S01]  /*1940*/  SYNCS.PHASECHK.TRANS64.TRYWAIT P0, [UR8+0x18], R2 ;  /* 0x00001802ff0075a7 */ /* 0x0003220008001108 */
[----:B------:R-:W-:Y:S05]  /*1950*/  BRA.U !UP0, `(.L_x_26) ;  /* 0x0000000108ac7547 */ /* 0x000fea000b800000 */
[----:B------:R-:W-:Y:S01]  /*1960*/  UIADD3 UR21, UPT, UPT, UR7, UR24, URZ ;  /* 0x0000001807157290 */ /* 0x000fe2000fffe0ff */
[----:B------:R-:W-:-:S11]  /*1970*/  UMOV UR25, UR6 ;  /* 0x0000000600197c82 */ /* 0x000fd60008000000 */
.L_x_31:
[----:B-1----:R-:W-:Y:S01]  /*1980*/  ULEA UR17, UR25, UR4, 0x3 ;  /* 0x0000000419117291 */ /* 0x002fe2000f8e18ff */
[----:B----4-:R-:W-:Y:S01]  /*1990*/  @!P5 MOV R3, 0xc000 ;  /* 0x0000c0000003d802 */ /* 0x010fe20000000f00 */
[----:B----4-:R-:W-:Y:S10]  /*19a0*/  @P0 BRA `(.L_x_27) ;  /* 0x00000000000c0947 */ /* 0x010ff40003800000 */
[----:B------:R-:W-:-:S04]  /*19b0*/  SHF.L.U32 R5, R15, 0x1f, RZ ;  /* 0x0000001f0f057819 */ /* 0x000fc800000006ff */
[----:B------:R-:W4:Y:S02]  /*19c0*/  SYNCS.PHASECHK.TRANS64.TRYWAIT P0, [UR17+0x18], R5 ;  /* 0x00001805ff0075a7 */ /* 0x000f240008001111 */
[----:B----4-:R-:W-:Y:S05]  /*19d0*/  @!P0 BRA `(.L_x_28) ;  /* 0x000000bc005c8947 */ /* 0x010fea0003800000 */
.L_x_27:
[----:B------:R4:W-:Y:S01]  /*19e0*/  @!P5 SYNCS.ARRIVE.TRANS64 RZ, [UR17], R3 ;  /* 0x00000003ffffd9a7 */ /* 0x0009e20008000011 */
[----:B------:R-:W-:Y:S04]  /*19f0*/  BSSY.RECONVERGENT B0, `(.L_x_29) ;  /* 0x0000003000007945 */ /* 0x000fe80003800200 */
[----:B------:R-:W-:Y:S05]  /*1a00*/  @P4 BRA `(.L_x_30) ;  /* 0x0000000000044947 */ /* 0x000fea0003800000 */
[----:B------:R-:W-:Y:S05]  /*1a10*/  BPT.TRAP 0x1 ;  /* 0x000000040000795c */ /* 0x000fea0000300000 */
.L_x_30:
[----:B------:R-:W-:Y:S05]  /*1a20*/  BSYNC.RECONVERGENT B0 ;  /* 0x0000000000007941 */ /* 0x000fea0003800200 */
.L_x_29:
        /* <DEDUP_REMOVED lines=10> */
[----:B------:R-:W-:Y:S01]  /*1ad0*/  UIADD3 UR16, UPT, UPT, UR16, 0x10800, URZ ;  /* 0x0001080010107890 */ /* 0x000fe2000fffe0ff */
[----:B-1----:R-:W-:Y:S01]  /*1ae0*/  SHF.L.U32 R2, R15, 0x1f, RZ ;  /* 0x0000001f0f027819 */ /* 0x002fe200000006ff */
[----:B------:R-:W-:Y:S02]  /*1af0*/  UIADD3.X UR31, UPT, UPT, URZ, UR23, URZ, UP1, !UPT ;  /* 0x00000017ff1f7290 */ /* 0x000fe40008ffe4ff */
[----:B------:R-:W-:Y:S01]  /*1b00*/  UIADD3.X UR29, UPT, UPT, URZ, UR23, URZ, UP0, !UPT ;  /* 0x00000017ff1d7290 */ /* 0x000fe200087fe4ff */
[----:B------:R1:W1:Y:S01]  /*1b10*/  SYNCS.PHASECHK.TRANS64.TRYWAIT P0, [UR8+0x18], R2 ;  /* 0x00001802ff0075a7 */ /* 0x0002620008001108 */
[----:B------:R-:W-:Y:S01]  /*1b20*/  ULEA UR8, UR25, UR4, 0xf ;  /* 0x0000000419087291 */ /* 0x000fe2000f8e78ff */
[----:B------:R-:W-:Y:S01]  /*1b30*/  UMOV UR26, 0x0 ;  /* 0x00000000001a7882 */ /* 0x000fe20000000000 */
[----:B------:R-:W-:-:S02]  /*1b40*/  UMOV UR27, 0x10000000 ;  /* 0x10000000001b7882 */ /* 0x000fc40000000000 */
[----:B------:R-:W-:Y:S01]  /*1b50*/  UIADD3 UR8, UPT, UPT, UR8, 0x1c800, URZ ;  /* 0x0001c80008087890 */ /* 0x000fe2000fffe0ff */
[----:B------:R-:W-:Y:S01]  /*1b60*/  UMOV UR19, UR35 ;  /* 0x0000002300137c82 */ /* 0x000fe20008000000 */
[----:B------:R-:W-:Y:S01]  /*1b70*/  UMOV UR20, UR36 ;  /* 0x0000002400147c82 */ /* 0x000fe20008000000 */
[----:B------:R-:W-:Y:S01]  /*1b80*/  UMOV UR12, UR36 ;  /* 0x00000024000c7c82 */ /* 0x000fe20008000000 */
[----:B------:R-:W-:Y:S01]  /*1b90*/  UMOV UR9, UR17 ;  /* 0x0000001100097c82 */ /* 0x000fe20008000000 */
[----:B------:R-:W-:Y:S01]  /*1ba0*/  UMOV UR10, UR18 ;  /* 0x00000012000a7c82 */ /* 0x000fe20008000000 */
[----:B------:R1:W-:Y:S01]  /*1bb0*/  UTMALDG.3D [UR16], [UR30], desc[UR26] ;  /* 0x00001a101e0075b4 */ /* 0x0003e20008011000 */
[----:B------:R-:W-:Y:S01]  /*1bc0*/  UIADD3 UR24, UPT, UPT, UR24, 0x1, URZ ;  /* 0x0000000118187890 */ /* 0x000fe2000fffe0ff */
[----:B------:R-:W-:-:S03]  /*1bd0*/  UMOV UR25, UR6 ;  /* 0x0000000600197c82 */ /* 0x000fc60008000000 */
[----:B------:R-:W-:Y:S01]  /*1be0*/  UISETP.NE.AND UP0, UPT, UR24, UR21, UPT ;  /* 0x000000151800728c */ /* 0x000fe2000bf05270 */
[----:B------:R1:W-:Y:S08]  /*1bf0*/  UTMALDG.3D [UR8], [UR28], desc[UR26] ;  /* 0x00001a081c0075b4 */ /* 0x0003f00008011000 */
[----:B------:R-:W-:Y:S05]  /*1c00*/  BRA.U UP0, `(.L_x_31) ;  /* 0xfffffffd005c7547 */ /* 0x000fea000b83ffff */
.L_x_26:
[C---:B-1----:R-:W-:Y:S01]  /*1c10*/  LEA R2, R14.reuse, UR4, 0x3 ;  /* 0x000000040e027c11 */ /* 0x042fe2000f8e18ff */
[----:B------:R-:W-:Y:S01]  /*1c20*/  NOP ;  /* 0x0000000000007918 */ /* 0x000fe20000000000 */
[----:B----4-:R-:W-:Y:S02]  /*1c30*/  SHF.L.U32 R3, R13, 0x1f, RZ ;  /* 0x0000001f0d037819 */ /* 0x010fe400000006ff */
[----:B------:R-:W-:Y:S02]  /*1c40*/  LEA R4, R14, UR4, 0x4 ;  /* 0x000000040e047c11 */ /* 0x000fe4000f8e20ff */
[----:B------:R-:W1:Y:S02]  /*1c50*/  SYNCS.PHASECHK.TRANS64.TRYWAIT P0, [R2+URZ+0x80], R3 ;  /* 0x00008003020075a7 */ /* 0x000e6400080011ff */
[----:B-1----:R-:W-:Y:S05]  /*1c60*/  @!P0 BRA `(.L_x_32) ;  /* 0x000000b800d08947 */ /* 0x002fea0003800000 */
.L_x_115:
[----:B------:R-:W4:Y:S01]  /*1c70*/  LDS.128 R4, [R4+0xf0] ;  /* 0x0000f00004047984 */ /* 0x000f220000000c00 */
[----:B---3--:R-:W-:Y:S01]  /*1c80*/  ISETP.GE.AND P0, PT, R122, 0x1, PT ;  /* 0x000000017a00780c */ /* 0x008fe20003f06270 */
[----:B-1----:R-:W-:Y:S01]  /*1c90*/  VIADD R2, R2, 0x90 ;  /* 0x0000009002027836 */ /* 0x002fe20000000000 */
[----:B------:R-:W-:Y:S01]  /*1ca0*/  @!PT LDS RZ, [RZ] ;  /* 0x00000000fffff984 */ /* 0x000fe20000000800 */
[----:B------:R-:W-:Y:S01]  /*1cb0*/  @!PT LDS RZ, [RZ] ;  /* 0x00000000fffff984 */ /* 0x000fe20000000800 */
[----:B------:R-:W-:Y:S01]  /*1cc0*/  @!PT LDS RZ, [RZ] ;  /* 0x00000000fffff984 */ /* 0x000fe20000000800 */
[----:B------:R-:W-:Y:S01]  /*1cd0*/  @!PT LDS RZ, [RZ] ;  /* 0x00000000fffff984 */ /* 0x000fe20000000800 */
[----:B------:R1:W-:Y:S06]  /*1ce0*/  MEMBAR.ALL.CTA ;  /* 0x0000000000007992 */ /* 0x0003ec0000008000 */
[----:B-1----:R-:W1:Y:S01]  /*1cf0*/  FENCE.VIEW.ASYNC.S ;  /* 0x00000000000073c6 */ /* 0x002e620000000000 */
[----:B------:R-:W-:-:S04]  /*1d00*/  PRMT R2, RZ, 0x654, R2 ;  /* 0x00000654ff027816 */ /* 0x000fc80000000002 */
[----:B-1----:R1:W-:Y:S01]  /*1d10*/  SYNCS.ARRIVE.TRANS64.RED.A1T0 RZ, [R2+URZ], RZ ;  /* 0x000000ff02ff79a7 */ /* 0x0023e200081004ff */
[----:B----4-:R-:W-:-:S13]  /*1d20*/  LOP3.LUT P2, RZ, R6, 0x1, RZ, 0xc0, !PT ;  /* 0x0000000106ff7812 */ /* 0x010fda000784c0ff */
[----:B------:R-:W-:Y:S01]  /*1d30*/  @P2 SHF.R.U32.HI R3, RZ, 0x10, R5 ;  /* 0x00000010ff032819 */ /* 0x000fe20000011605 */
[----:B------:R-:W-:Y:S01]  /*1d40*/  VOTEU.ANY UP0, P2 ;  /* 0x0000000000ff7886 */ /* 0x000fe20001000100 */
[----:B------:R-:W-:Y:S02]  /*1d50*/  @P2 MOV R11, R4 ;  /* 0x00000004000b2202 */ /* 0x000fe40000000f00 */
[----:B------:R-:W-:Y:S02]  /*1d60*/  @P2 R2UR.BROADCAST UR8, R3 ;  /* 0x00000000030822ca */ /* 0x000fe400008e0000 */
[----:B------:R-:W-:-:S11]  /*1d70*/  @P2 LOP3.LUT R8, R5, 0xffff, RZ, 0xc0, !PT ;  /* 0x0000ffff05082812 */ /* 0x000fd600078ec0ff */
[----:B------:R-:W-:Y:S01]  /*1d80*/  @UP0 UMOV UR36, UR8 ;  /* 0x0000000800240c82 */ /* 0x000fe20008000000 */
[----:B-1----:R-:W-:Y:S05]  /*1d90*/  @!P0 BRA `(.L_x_33) ;  /* 0x0000000000b88947 */ /* 0x002fea0003800000 */
[----:B------:R-:W2:Y:S01]  /*1da0*/  LDC.64 R4, c[0x0][0xb18] ;  /* 0x0002c600ff047b82 */ /* 0x000ea20000000a00 */
[----:B------:R-:W-:-:S07]  /*1db0*/  ISETP.NE.AND P3, PT, R122, 0x1, PT ;  /* 0x000000017a00780c */ /* 0x000fce0003f65270 */
[----:B------:R-:W1:Y:S08]  /*1dc0*/  LDC.64 R6, c[0x0][0xb10] ;  /* 0x0002c400ff067b82 */ /* 0x000e700000000a00 */
[----:B------:R-:W3:Y:S08]  /*1dd0*/  LDC R16, c[0x0][0xb20] ;  /* 0x0002c800ff107b82 */ /* 0x000ef00000000800 */
[----:B------:R-:W4:Y:S01]  /*1de0*/  LDC R18, c[0x0][0xb0c] ;  /* 0x0002c300ff127b82 */ /* 0x000f220000000800 */
[----:B--2---:R-:W-:Y:S01]  /*1df0*/  IMAD.HI.U32 R17, R0, R5, RZ ;  /* 0x0000000500117227 */ /* 0x004fe200078e00ff */
[----:B------:R-:W-:-:S03]  /*1e00*/  ISETP.NE.AND P0, PT, R4, 0x1, PT ;  /* 0x000000010400780c */ /* 0x000fc60003f05270 */
[----:B------:R-:W-:-:S03]  /*1e10*/  IMAD.HI.U32 R5, R8, R5, RZ ;  /* 0x0000000508057227 */ /* 0x000fc600078e00ff */
[----:B------:R-:W2:Y:S01]  /*1e20*/  LDC.64 R2, c[0x0][0xb28] ;  /* 0x0002ca00ff027b82 */ /* 0x000ea20000000a00 */
[----:B-1----:R-:W-:-:S04]  /*1e30*/  IMAD.HI.U32 R20, R9, R6, RZ ;  /* 0x0000000609147227 */ /* 0x002fc800078e00ff */
[----:B------:R-:W-:Y:S01]  /*1e40*/  IMAD.HI.U32 R22, R11, R6, RZ ;  /* 0x000000060b167227 */ /* 0x000fe200078e00ff */
[----:B------:R-:W-:Y:S02]  /*1e50*/  SHF.R.U32.HI R20, RZ, R7, R20 ;  /* 0x00000007ff147219 */ /* 0x000fe40000011614 */
[-C--:B---3--:R-:W-:Y:S02]  /*1e60*/  SHF.R.U32.HI R17, RZ, R16.reuse, R17 ;  /* 0x00000010ff117219 */ /* 0x088fe40000011611 */
[----:B------:R-:W-:Y:S02]  /*1e70*/  SHF.R.U32.HI R5, RZ, R16, R5 ;  /* 0x00000010ff057219 */ /* 0x000fe40000011605 */
[----:B------:R-:W-:Y:S02]  /*1e80*/  SEL R17, R0, R17, !P0 ;  /* 0x0000001100117207 */ /* 0x000fe40004000000 */
[----:B------:R-:W-:Y:S02]  /*1e90*/  SHF.R.U32.HI R22, RZ, R7, R22 ;  /* 0x00000007ff167219 */ /* 0x000fe40000011616 */
[----:B----4-:R-:W-:-:S02]  /*1ea0*/  ISETP.NE.AND P1, PT, R18, 0x1, PT ;  /* 0x000000011200780c */ /* 0x010fc40003f25270 */
[----:B------:R-:W-:Y:S02]  /*1eb0*/  SEL R5, R8, R5, !P0 ;  /* 0x0000000508057207 */ /* 0x000fe40004000000 */
[----:B------:R-:W-:Y:S02]  /*1ec0*/  SEL R19, R9, R20, !P1 ;  /* 0x0000001409137207 */ /* 0x000fe40004800000 */
[----:B------:R-:W-:Y:S01]  /*1ed0*/  SEL R7, R11, R22, !P1 ;  /* 0x000000160b077207 */ /* 0x000fe20004800000 */
[----:B--2---:R-:W-:-:S04]  /*1ee0*/  IMAD.HI.U32 R20, R17, R2, RZ ;  /* 0x0000000211147227 */ /* 0x004fc800078e00ff */
[----:B------:R-:W-:Y:S01]  /*1ef0*/  IMAD.HI.U32 R6, R19, R2, RZ ;  /* 0x0000000213067227 */ /* 0x000fe200078e00ff */
[----:B------:R-:W-:-:S04]  /*1f00*/  @P3 SHF.R.U32.HI R17, RZ, R3, R20 ;  /* 0x00000003ff113219 */ /* 0x000fc80000011614 */
[----:B------:R-:W-:Y:S01]  /*1f10*/  @P3 SHF.R.U32.HI R19, RZ, R3, R6 ;  /* 0x00000003ff133219 */ /* 0x000fe20000011606 */
[----:B------:R-:W-:-:S04]  /*1f20*/  IMAD R17, R122, R17, RZ ;  /* 0x000000117a117224 */ /* 0x000fc800078e02ff */
[----:B------:R-:W-:Y:S01]  /*1f30*/  IMAD R6, R122, R19, RZ ;  /* 0x000000137a067224 */ /* 0x000fe200078e02ff */
[C---:B------:R-:W-:Y:S02]  /*1f40*/  ISETP.GE.AND P0, PT, R5.reuse, R17, PT ;  /* 0x000000110500720c */ /* 0x040fe40003f06270 */
[----:B------:R-:W-:Y:S02]  /*1f50*/  IADD3 R17, PT, PT, -R5, RZ, RZ ;  /* 0x000000ff05117210 */ /* 0x000fe40007ffe1ff */
[----:B------:R-:W-:Y:S01]  /*1f60*/  ISETP.GE.OR P0, PT, R7, R6, P0 ;  /* 0x000000060700720c */ /* 0x000fe20000706670 */
[----:B------:R-:W-:-:S04]  /*1f70*/  IMAD.HI.U32 R6, R5, R2, RZ ;  /* 0x0000000205067227 */ /* 0x000fc800078e00ff */
[----:B------:R-:W-:Y:S01]  /*1f80*/  IMAD R8, R4, R17, R8 ;  /* 0x0000001104087224 */ /* 0x000fe200078e0208 */
[----:B------:R-:W-:-:S04]  /*1f90*/  SHF.R.U32.HI R6, RZ, R3, R6 ;  /* 0x00000003ff067219 */ /* 0x000fc80000011606 */
[----:B------:R-:W-:-:S03]  /*1fa0*/  SEL R6, R5, R6, !P3 ;  /* 0x0000000605067207 */ /* 0x000fc60005800000 */
[----:B------:R-:W-:-:S04]  /*1fb0*/  @!P0 IMAD.HI.U32 R16, R7, R2, RZ ;  /* 0x0000000207108227 */ /* 0x000fc800078e00ff */
[----:B------:R-:W-:Y:S01]  /*1fc0*/  IMAD.MOV R2, RZ, RZ, -R6 ;  /* 0x000000ffff027224 */ /* 0x000fe200078e0a06 */
[----:B------:R-:W-:-:S03]  /*1fd0*/  @!P0 SHF.R.U32.HI R16, RZ, R3, R16 ;  /* 0x00000003ff108219 */ /* 0x000fc60000011610 */
[----:B------:R-:W-:Y:S01]  /*1fe0*/  IMAD R2, R122, R2, R5 ;  /* 0x000000027a027224 */ /* 0x000fe200078e0205 */
        /* <DEDUP_REMOVED lines=9> */
.L_x_33:
[----:B------:R-:W1:Y:S02]  /*2080*/  LDCU UR8, c[0x0][0xb30] ;  /* 0x00016600ff0877ac */ /* 0x000e640008000800 */
[----:B-1----:R-:W-:-:S09]  /*2090*/  UISETP.NE.AND UP0, UPT, UR8, 0x1, UPT ;  /* 0x000000010800788c */ /* 0x002fd2000bf05270 */
[----:B------:R-:W-:Y:S05]  /*20a0*/  BRA.U UP0, `(.L_x_34) ;  /* 0x0000000100407547 */ /* 0x000fea000b800000 */
[----:B------:R-:W1:Y:S08]  /*20b0*/  LDC.64 R4, c[0x0][0xb10] ;  /* 0x0002c400ff047b82 */ /* 0x000e700000000a00 */
[----:B------:R-:W3:Y:S08]  /*20c0*/  LDC.64 R2, c[0x0][0xb18] ;  /* 0x0002c600ff027b82 */ /* 0x000ef00000000a00 */
[----:B------:R-:W4:Y:S08]  /*20d0*/  LDC R6, c[0x0][0xb20] ;  /* 0x0002c800ff067b82 */ /* 0x000f300000000800 */
[----:B------:R-:W2:Y:S01]  /*20e0*/  LDC R16, c[0x0][0xb0c] ;  /* 0x0002c300ff107b82 */ /* 0x000ea20000000800 */
[----:B-1----:R-:W-:-:S05]  /*20f0*/  IMAD.HI.U32 R4, R11, R4, RZ ;  /* 0x000000040b047227 */ /* 0x002fca00078e00ff */
[----:B------:R-:W-:Y:S01]  /*2100*/  SHF.R.U32.HI R4, RZ, R5, R4 ;  /* 0x00000005ff047219 */ /* 0x000fe20000011604 */
[----:B---3--:R-:W-:Y:S01]  /*2110*/  IMAD.HI.U32 R3, R8, R3, RZ ;  /* 0x0000000308037227 */ /* 0x008fe200078e00ff */
[----:B------:R-:W-:-:S04]  /*2120*/  ISETP.NE.AND P0, PT, R2, 0x1, PT ;  /* 0x000000010200780c */ /* 0x000fc80003f05270 */
[----:B----4-:R-:W-:-:S04]  /*2130*/  SHF.R.U32.HI R3, RZ, R6, R3 ;  /* 0x00000006ff037219 */ /* 0x010fc80000011603 */
[----:B------:R-:W-:Y:S02]  /*2140*/  SEL R3, R8, R3, !P0 ;  /* 0x0000000308037207 */ /* 0x000fe40004000000 */
[----:B--2---:R-:W-:-:S04]  /*2150*/  ISETP.NE.AND P1, PT, R16, 0x1, PT ;  /* 0x000000011000780c */ /* 0x004fc80003f25270 */
[----:B------:R-:W-:-:S05]  /*2160*/  SEL R4, R11, R4, !P1 ;  /* 0x000000040b047207 */ /* 0x000fca0004800000 */
[----:B------:R-:W-:Y:S02]  /*2170*/  IMAD.IADD R5, R3, 0x1, -R4 ;  /* 0x0000000103057824 */ /* 0x000fe400078e0a04 */
[----:B------:R-:W-:Y:S02]  /*2180*/  IMAD.IADD R3, R4, 0x1, -R3 ;  /* 0x0000000104037824 */ /* 0x000fe400078e0a03 */
[----:B------:R-:W-:Y:S02]  /*2190*/  IMAD R11, R5, R16, R11 ;  /* 0x00000010050b7224 */ /* 0x000fe400078e020b */
[----:B------:R-:W-:-:S07]  /*21a0*/  IMAD R8, R3, R2, R8 ;  /* 0x0000000203087224 */ /* 0x000fce00078e0208 */
.L_x_34:
[----:B------:R-:W-:Y:S01]  /*21b0*/  VIADD R14, R14, 0x1 ;  /* 0x000000010e0e7836 */ /* 0x000fe20000000000 */
[----:B------:R-:W-:Y:S01]  /*21c0*/  UPLOP3.LUT UP3, UPT, UPT, UPT, UPT, 0x80, 0x8 ;  /* 0x000000000008789c */ /* 0x000fe20003f6f070 */
[----:B------:R-:W-:Y:S02]  /*21d0*/  IMAD.IADD R19, R11, 0x1, R174 ;  /* 0x000000010b137824 */ /* 0x000fe400078e02ae */
[----:B------:R-:W-:Y:S01]  /*21e0*/  IMAD.IADD R18, R8, 0x1, R173 ;  /* 0x0000000108127824 */ /* 0x000fe200078e02ad */
[----:B------:R-:W-:-:S04]  /*21f0*/  ISETP.NE.AND P0, PT, R14, 0x2, PT ;  /* 0x000000020e00780c */ /* 0x000fc80003f05270 */
[----:B------:R-:W-:Y:S02]  /*2200*/  SEL R2, RZ, 0x1, P0 ;  /* 0x00000001ff027807 */ /* 0x000fe40000000000 */
[----:B------:R-:W-:Y:S02]  /*2210*/  SEL R14, R14, RZ, P0 ;  /* 0x000000ff0e0e7207 */ /* 0x000fe40000000000 */
[----:B------:R-:W-:Y:S01]  /*2220*/  LOP3.LUT R13, R13, R2, RZ, 0x3c, !PT ;  /* 0x000000020d0d7212 */ /* 0x000fe200078e3cff */
[----:B------:R-:W-:Y:S06]  /*2230*/  @P2 BRA `(.L_x_35) ;  /* 0xfffffff000942947 */ /* 0x000fec000383ffff */
[----:B------:R-:W-:Y:S01]  /*2240*/  UIADD3 UR4, UPT, UPT, UR4, 0x18, URZ ;  /* 0x0000001804047890 */ /* 0x000fe2000fffe0ff */
[----:B------:R-:W-:-:S03]  /*2250*/  SHF.L.U32 R3, R15, 0x1f, RZ ;  /* 0x0000001f0f037819 */ /* 0x000fc600000006ff */
[----:B------:R-:W-:-:S09]  /*2260*/  ULEA UR5, UR6, UR4, 0x3 ;  /* 0x0000000406057291 */ /* 0x000fd2000f8e18ff */
[----:B------:R-:W1:Y:S02]  /*2270*/  SYNCS.PHASECHK.TRANS64.TRYWAIT P0, [UR5], R3 ;  /* 0x00000003ff0075a7 */ /* 0x000e640008001105 */
[----:B-1----:R-:W-:Y:S05]  /*2280*/  @!P0 BRA `(.L_x_36) ;  /* 0x000000b4005c8947 */ /* 0x002fea0003800000 */
.L_x_117:
[----:B------:R-:W-:-:S04]  /*2290*/  UIADD3 UR6, UPT, UPT, UR6, 0x1, URZ ;  /* 0x0000000106067890 */ /* 0x000fc8000fffe0ff */
[----:B------:R-:W-:-:S04]  /*22a0*/  UISETP.NE.AND UP0, UPT, UR6, 0x3, UPT ;  /* 0x000000030600788c */ /* 0x000fc8000bf05270 */
[----:B------:R-:W-:Y:S02]  /*22b0*/  USEL UR7, URZ, 0x1, UP0 ;  /* 0x00000001ff077887 */ /* 0x000fe40008000000 */
[----:B------:R-:W-:-:S04]  /*22c0*/  USEL UR6, UR6, URZ, UP0 ;  /* 0x000000ff06067287 */ /* 0x000fc80008000000 */
[----:B------:R-:W-:Y:S01]  /*22d0*/  ULEA UR5, UR6, UR4, 0x3 ;  /* 0x0000000406057291 */ /* 0x000fe2000f8e18ff */
[----:B------:R-:W-:-:S04]  /*22e0*/  LOP3.LUT R15, R15, UR7, RZ, 0x3c, !PT ;  /* 0x000000070f0f7c12 */ /* 0x000fc8000f8e3cff */
[----:B-1----:R-:W-:-:S04]  /*22f0*/  SHF.L.U32 R3, R15, 0x1f, RZ ;  /* 0x0000001f0f037819 */ /* 0x002fc800000006ff */
[----:B------:R-:W1:Y:S02]  /*2300*/  SYNCS.PHASECHK.TRANS64.TRYWAIT P0, [UR5], R3 ;  /* 0x00000003ff0075a7 */ /* 0x000e640008001105 */
[----:B-1----:R-:W-:Y:S05]  /*2310*/  @!P0 BRA `(.L_x_37) ;  /* 0x000000b400508947 */ /* 0x002fea0003800000 */
.L_x_119:
[----:B------:R-:W-:-:S04]  /*2320*/  UIADD3 UR6, UPT, UPT, UR6, 0x1, URZ ;  /* 0x0000000106067890 */ /* 0x000fc8000fffe0ff */
[----:B------:R-:W-:-:S04]  /*2330*/  UISETP.NE.AND UP0, UPT, UR6, 0x3, UPT ;  /* 0x000000030600788c */ /* 0x000fc8000bf05270 */
[----:B------:R-:W-:Y:S02]  /*2340*/  USEL UR5, URZ, 0x1, UP0 ;  /* 0x00000001ff057887 */ /* 0x000fe40008000000 */
[----:B------:R-:W-:-:S04]  /*2350*/  USEL UR6, UR6, URZ, UP0 ;  /* 0x000000ff06067287 */ /* 0x000fc80008000000 */
[----:B------:R-:W-:Y:S01]  /*2360*/  ULEA UR6, UR6, UR4, 0x3 ;  /* 0x0000000406067291 */ /* 0x000fe2000f8e18ff */
[----:B-1----:R-:W-:-:S04]  /*2370*/  LOP3.LUT R3, R15, UR5, RZ, 0x3c, !PT ;  /* 0x000000050f037c12 */ /* 0x002fc8000f8e3cff */
[----:B------:R-:W-:Y:S01]  /*2380*/  SHF.L.U32 R3, R3, 0x1f, RZ ;  /* 0x0000001f03037819 */ /* 0x000fe200000006ff */
[----:B--2---:R-:W-:-:S07]  /*2390*/  IMAD.U32 R0, RZ, RZ, UR6 ;  /* 0x00000006ff007e24 */ /* 0x004fce000f8e00ff */
.L_x_38:
[----:B-1----:R1:W2:Y:S02]  /*23a0*/  SYNCS.PHASECHK.TRANS64.TRYWAIT P0, [R0+URZ], R3 ;  /* 0x00000003000075a7 */ /* 0x0022a400080011ff */
[----:B--2---:R-:W-:Y:S05]  /*23b0*/  @!P0 NANOSLEEP.SYNCS 0x989680 ;  /* 0x009896800000895d */ /* 0x004fea0003900000 */
[----:B------:R-:W2:Y:S02]  /*23c0*/  @!P0 SYNCS.PHASECHK.TRANS64 P0, [R0+URZ], R3 ;  /* 0x00000003000085a7 */ /* 0x000ea400080010ff */
[----:B--2---:R-:W-:Y:S05]  /*23d0*/  @P0 EXIT ;  /* 0x000000000000094d */ /* 0x004fea0003800000 */
[----:B------:R-:W-:Y:S05]  /*23e0*/  BRA `(.L_x_38) ;  /* 0xfffffffc00ec7947 */ /* 0x000fea000383ffff */
.L_x_17:
[----:B------:R-:W-:-:S04]  /*23f0*/  UISETP.NE.AND UP0, UPT, UR37, URZ, UPT ;  /* 0x000000ff2500728c */ /* 0x000fc8000bf05270 */
[----:B------:R-:W-:-:S09]  /*2400*/  UISETP.NE.OR UP0, UPT, UR8, 0x1, UP0 ;  /* 0x000000010800788c */ /* 0x000fd20008705670 */
[----:B------:R-:W-:Y:S05]  /*2410*/  BRA.U UP0, `(.L_x_39) ;  /* 0x0000000500487547 */ /* 0x000fea000b800000 */
[----:B------:R-:W-:Y:S01]  /*2420*/  ISETP.NE.AND P2, PT, R2, RZ, PT ;  /* 0x000000ff0200720c */ /* 0x000fe20003f45270 */
[----:B------:R-:W-:Y:S01]  /*2430*/  IMAD.MOV.U32 R12, RZ, RZ, 0x1 ;  /* 0x00000001ff0c7424 */ /* 0x000fe200078e00ff */
[----:B------:R-:W-:Y:S02]  /*2440*/  CS2R R10, SRZ ;  /* 0x00000000000a7805 */ /* 0x000fe4000001ff00 */
[----:B------:R-:W-:Y:S01]  /*2450*/  CS2R R8, SRZ ;  /* 0x0000000000087805 */ /* 0x000fe2000001ff00 */
[----:B------:R-:W-:Y:S01]  /*2460*/  UMOV UR4, 0x400 ;  /* 0x0000040000047882 */ /* 0x000fe20000000000 */
[----:B------:R-:W-:Y:S01]  /*2470*/  UMOV UR6, URZ ;  /* 0x000000ff00067c82 */ /* 0x000fe20008000000 */
[----:B------:R-:W-:-:S12]  /*2480*/  ULEA UR37, UR37, UR4, 0x18 ;  /* 0x0000000425257291 */ /* 0x000fd8000f8ec0ff */
.L_x_43:
[----:B------:R-:W-:Y:S02]  /*2490*/  LEA R0, R8, UR37, 0x3 ;  /* 0x0000002508007c11 */ /* 0x000fe4000f8e18ff */
[----:B------:R-:W-:-:S03]  /*24a0*/  SHF.L.U32 R5, R9, 0x1f, RZ ;  /* 0x0000001f09057819 */ /* 0x000fc600000006ff */
[----:B------:R-:W-:Y:S01]  /*24b0*/  VIADD R4, R0, 0xd0 ;  /* 0x000000d000047836 */ /* 0x000fe20000000000 */
[----:B------:R-:W1:Y:S02]  /*24c0*/  SYNCS.PHASECHK.TRANS64.TRYWAIT P0, [R0+URZ+0xc0], R5 ;  /* 0x0000c005000075a7 */ /* 0x000e6400080011ff */
[----:B-1----:R-:W-:Y:S05]  /*24d0*/  @!P0 BRA `(.L_x_40) ;  /* 0x000000b000f88947 */ /* 0x002fea0003800000 */
.L_x_120:
[----:B------:R-:W-:Y:S01]  /*24e0*/  ULEA UR5, UR6, UR37, 0x3 ;  /* 0x0000002506057291 */ /* 0x000fe2000f8e18ff */
[----:B------:R-:W-:Y:S02]  /*24f0*/  PRMT R4, RZ, 0x654, R4 ;  /* 0x00000654ff047816 */ /* 0x000fe40000000004 */
[----:B-1----:R-:W-:Y:S01]  /*2500*/  SHF.L.U32 R5, R12, 0x1f, RZ ;  /* 0x0000001f0c057819 */ /* 0x002fe200000006ff */
[----:B------:R-:W-:Y:S01]  /*2510*/  UIADD3 UR4, UPT, UPT, UR5, 0x80, URZ ;  /* 0x0000008005047890 */ /* 0x000fe2000fffe0ff */
[----:B------:R1:W-:Y:S05]  /*2520*/  SYNCS.ARRIVE.TRANS64.RED.A1T0 RZ, [R4+URZ], RZ ;  /* 0x000000ff04ff79a7 */ /* 0x0003ea00081004ff */
[----:B------:R-:W-:Y:S01]  /*2530*/  IMAD.U32 R7, RZ, RZ, UR4 ;  /* 0x00000004ff077e24 */ /* 0x000fe2000f8e00ff */
[----:B------:R-:W2:Y:S04]  /*2540*/  SYNCS.PHASECHK.TRANS64.TRYWAIT P0, [UR5+0x90], R5 ;  /* 0x00009005ff0075a7 */ /* 0x000ea80008001105 */
[----:B------:R-:W-:Y:S01]  /*2550*/  PRMT R6, R2, 0x654, R7 ;  /* 0x0000065402067816 */ /* 0x000fe20000000007 */
[----:B-1----:R-:W-:Y:S01]  /*2560*/  @!P2 IMAD.MOV.U32 R4, RZ, RZ, 0x10 ;  /* 0x00000010ff04a424 */ /* 0x002fe200078e00ff */
[----:B--2---:R-:W-:Y:S06]  /*2570*/  @!P0 BRA `(.L_x_41) ;  /* 0x000000b000e48947 */ /* 0x004fec0003800000 */
.L_x_122:
[----:B------:R-:W-:Y:S01]  /*2580*/  ULEA UR4, UR6, UR37, 0x4 ;  /* 0x0000002506047291 */ /* 0x000fe2000f8e20ff */
[----:B------:R-:W-:Y:S01]  /*2590*/  SEL R3, R6, R3, !P2 ;  /* 0x0000000306037207 */ /* 0x000fe20005000000 */
[----:B------:R-:W-:Y:S01]  /*25a0*/  UIADD3 UR5, UPT, UPT, UR5, 0x80, URZ ;  /* 0x0000008005057890 */ /* 0x000fe2000fffe0ff */
[----:B-1----:R-:W-:Y:S01]  /*25b0*/  LEA R0, R11, UR37, 0x3 ;  /* 0x000000250b007c11 */ /* 0x002fe2000f8e18ff */
[----:B------:R-:W-:Y:S01]  /*25c0*/  UIADD3 UR4, UPT, UPT, UR4, 0xf0, URZ ;  /* 0x000000f004047890 */ /* 0x000fe2000fffe0ff */
[----:B------:R-:W-:Y:S01]  /*25d0*/  SHF.L.U32 R5, R10, 0x1f, RZ ;  /* 0x0000001f0a057819 */ /* 0x000fe200000006ff */
[----:B------:R1:W-:Y:S01]  /*25e0*/  @!P2 SYNCS.ARRIVE.TRANS64.RED RZ, [R3+URZ], R4 ;  /* 0x0000000403ffa9a7 */ /* 0x0003e200080004ff */
[----:B------:R-:W-:Y:S01]  /*25f0*/  UIADD3 UR6, UPT, UPT, UR6, 0x1, URZ ;  /* 0x0000000106067890 */ /* 0x000fe2000fffe0ff */
[----:B------:R-:W-:-:S03]  /*2600*/  VIADD R8, R8, 0x1 ;  /* 0x0000000108087836 */ /* 0x000fc60000000000 */
[----:B------:R-:W-:Y:S02]  /*2610*/  UISETP.NE.AND UP0, UPT, UR6, 0x2, UPT ;  /* 0x000000020600788c */ /* 0x000fe4000bf05270 */
[----:B------:R-:W-:Y:S06]  /*2620*/  UGETNEXTWORKID.BROADCAST [UR4], [UR5] ;  /* 0x00000000040073ca */ /* 0x000fec0008000100 */
[----:B------:R-:W-:Y:S01]  /*2630*/  USEL UR4, URZ, 0x1, UP0 ;  /* 0x00000001ff047887 */ /* 0x000fe20008000000 */
[----:B------:R-:W-:Y:S01]  /*2640*/  ISETP.NE.AND P0, PT, R8, 0x2, PT ;  /* 0x000000020800780c */ /* 0x000fe20003f05270 */
[----:B------:R-:W-:Y:S01]  /*2650*/  USEL UR6, UR6, URZ, UP0 ;  /* 0x000000ff06067287 */ /* 0x000fe20008000000 */
[----:B------:R-:W2:Y:S03]  /*2660*/  SYNCS.PHASECHK.TRANS64.TRYWAIT P1, [R0+URZ+0x80], R5 ;  /* 0x00008005000075a7 */ /* 0x000ea600080211ff */
[----:B------:R-:W-:Y:S01]  /*2670*/  LOP3.LUT R12, R12, UR4, RZ, 0x3c, !PT ;  /* 0x000000040c0c7c12 */ /* 0x000fe2000f8e3cff */
[----:B-12---:R-:W-:Y:S07]  /*2680*/  @!P1 BRA `(.L_x_42) ;  /* 0x000000b000b89947 */ /* 0x006fee0003800000 */
.L_x_123:
[C---:B------:R-:W-:Y:S01]  /*2690*/  LEA R4, R11.reuse, UR37, 0x4 ;  /* 0x000000250b047c11 */ /* 0x040fe2000f8e20ff */
[----:B-1----:R-:W-:Y:S01]  /*26a0*/  VIADD R0, R0, 0x90 ;  /* 0x0000009000007836 */ /* 0x002fe20000000000 */
[----:B------:R-:W-:Y:S01]  /*26b0*/  SEL R8, R8, RZ, P0 ;  /* 0x000000ff08087207 */ /* 0x000fe20000000000 */
[----:B------:R-:W-:-:S03]  /*26c0*/  VIADD R11, R11, 0x1 ;  /* 0x000000010b0b7836 */ /* 0x000fc60000000000 */
[----:B------:R-:W1:Y:S01]  /*26d0*/  LDS.128 R4, [R4+0xf0] ;  /* 0x0000f00004047984 */ /* 0x000e620000000c00 */
[----:B------:R-:W-:Y:S02]  /*26e0*/  PRMT R0, RZ, 0x654, R0 ;  /* 0x00000654ff007816 */ /* 0x000fe40000000000 */
[C---:B------:R-:W-:Y:S01]  /*26f0*/  ISETP.NE.AND P1, PT, R11.reuse, 0x2, PT ;  /* 0x000000020b00780c */ /* 0x040fe20003f25270 */
[----:B------:R-:W-:Y:S01]  /*2700*/  @!PT LDS RZ, [RZ] ;  /* 0x00000000fffff984 */ /* 0x000fe20000000800 */
[----:B------:R-:W-:Y:S01]  /*2710*/  @!PT LDS RZ, [RZ] ;  /* 0x00000000fffff984 */ /* 0x000fe20000000800 */
[----:B------:R-:W-:Y:S01]  /*2720*/  @!PT LDS RZ, [RZ] ;  /* 0x00000000fffff984 */ /* 0x000fe20000000800 */
[----:B------:R-:W-:Y:S01]  /*2730*/  @!PT LDS RZ, [RZ] ;  /* 0x00000000fffff984 */ /* 0x000fe20000000800 */
[----:B------:R2:W-:Y:S06]  /*2740*/  MEMBAR.ALL.CTA ;  /* 0x0000000000007992 */ /* 0x0005ec0000008000 */
[----:B--2---:R-:W2:Y:S01]  /*2750*/  FENCE.VIEW.ASYNC.S ;  /* 0x00000000000073c6 */ /* 0x004ea20000000000 */
[----:B------:R-:W-:Y:S01]  /*2760*/  SEL R11, R11, RZ, P1 ;  /* 0x000000ff0b0b7207 */ /* 0x000fe20000800000 */
[----:B--2---:R2:W-:Y:S01]  /*2770*/  SYNCS.ARRIVE.TRANS64.RED.A1T0 RZ, [R0+URZ], RZ ;  /* 0x000000ff00ff79a7 */ /* 0x0045e200081004ff */
[----:B-1----:R-:W-:-:S02]  /*2780*/  LOP3.LUT P3, RZ, R6, 0x1, RZ, 0xc0, !PT ;  /* 0x0000000106ff7812 */ /* 0x002fc4000786c0ff */
[----:B------:R-:W-:-:S04]  /*2790*/  SEL R5, RZ, 0x1, P1 ;  /* 0x00000001ff057807 */ /* 0x000fc80000800000 */
[----:B------:R-:W-:Y:S02]  /*27a0*/  LOP3.LUT R10, R10, R5, RZ, 0x3c, !PT ;  /* 0x000000050a0a7212 */ /* 0x000fe400078e3cff */
[----:B--2---:R-:W-:-:S04]  /*27b0*/  SEL R0, RZ, 0x1, P0 ;  /* 0x00000001ff007807 */ /* 0x004fc80000000000 */
[----:B------:R-:W-:Y:S01]  /*27c0*/  LOP3.LUT R9, R9, R0, RZ, 0x3c, !PT ;  /* 0x0000000009097212 */ /* 0x000fe200078e3cff */
[----:B------:R-:W-:Y:S06]  /*27d0*/  @P3 BRA `(.L_x_43) ;  /* 0xfffffffc002c3947 */ /* 0x000fec000383ffff */
[----:B------:R-:W-:Y:S01]  /*27e0*/  ULEA UR5, UR6, UR37, 0x3 ;  /* 0x0000002506057291 */ /* 0x000fe2000f8e18ff */
[----:B------:R-:W-:-:S08]  /*27f0*/  SHF.L.U32 R3, R12, 0x1f, RZ ;  /* 0x0000001f0c037819 */ /* 0x000fd000000006ff */
[----:B------:R-:W1:Y:S02]  /*2800*/  SYNCS.PHASECHK.TRANS64 P0, [UR5+0x90], R3 ;  /* 0x00009003ff0075a7 */ /* 0x000e640008001005 */
[----:B-1----:R-:W-:Y:S05]  /*2810*/  @P0 BRA `(.L_x_44) ;  /* 0x0000000000080947 */ /* 0x002fea0003800000 */
[----:B------:R-:W1:Y:S02]  /*2820*/  SYNCS.PHASECHK.TRANS64.TRYWAIT P0, [UR5+0x90], R3 ;  /* 0x00009003ff0075a7 */ /* 0x000e640008001105 */
[----:B-1----:R-:W-:Y:S05]  /*2830*/  @!P0 BRA `(.L_x_45) ;  /* 0x000000b000608947 */ /* 0x002fea0003800000 */
.L_x_44:
[----:B------:R-:W-:-:S04]  /*2840*/  UIADD3 UR4, UPT, UPT, UR6, 0x1, URZ ;  /* 0x0000000106047890 */ /* 0x000fc8000fffe0ff */
[----:B------:R-:W-:-:S04]  /*2850*/  UISETP.NE.AND UP0, UPT, UR4, 0x2, UPT ;  /* 0x000000020400788c */ /* 0x000fc8000bf05270 */
[----:B------:R-:W-:Y:S02]  /*2860*/  USEL UR7, URZ, 0x1, UP0 ;  /* 0x00000001ff077887 */ /* 0x000fe40008000000 */
[----:B------:R-:W-:-:S04]  /*2870*/  USEL UR4, UR4, URZ, UP0 ;  /* 0x000000ff04047287 */ /* 0x000fc80008000000 */
[----:B------:R-:W-:Y:S01]  /*2880*/  ULEA UR4, UR4, UR37, 0x3 ;  /* 0x0000002504047291 */ /* 0x000fe2000f8e18ff */
[----:B-1----:R-:W-:-:S04]  /*2890*/  LOP3.LUT R3, R12, UR7, RZ, 0x3c, !PT ;  /* 0x000000070c037c12 */ /* 0x002fc8000f8e3cff */
[----:B------:R-:W-:-:S04]  /*28a0*/  SHF.L.U32 R0, R3, 0x1f, RZ ;  /* 0x0000001f03007819 */ /* 0x000fc800000006ff */
[----:B------:R-:W1:Y:S02]  /*28b0*/  SYNCS.PHASECHK.TRANS64 P0, [UR4+0x90], R0 ;  /* 0x00009000ff0075a7 */ /* 0x000e640008001004 */
[----:B-1----:R-:W-:Y:S05]  /*28c0*/  @P0 EXIT ;  /* 0x000000000000094d */ /* 0x002fea0003800000 */
[----:B------:R-:W-:Y:S02]  /*28d0*/  SHF.L.U32 R3, R3, 0x1f, RZ ;  /* 0x0000001f03037819 */ /* 0x000fe400000006ff */
[----:B------:R-:W-:-:S07]  /*28e0*/  MOV R0, UR4 ;  /* 0x0000000400007c02 */ /* 0x000fce0008000f00 */
.L_x_46:
[----:B-1----:R1:W2:Y:S02]  /*28f0*/  SYNCS.PHASECHK.TRANS64.TRYWAIT P0, [R0+URZ+0x90], R3 ;  /* 0x00009003000075a7 */ /* 0x0022a400080011ff */
[----:B--2---:R-:W-:Y:S05]  /*2900*/  @!P0 NANOSLEEP.SYNCS 0x989680 ;  /* 0x009896800000895d */ /* 0x004fea0003900000 */
[----:B------:R-:W2:Y:S02]  /*2910*/  @!P0 SYNCS.PHASECHK.TRANS64 P0, [R0+URZ+0x90], R3 ;  /* 0x00009003000085a7 */ /* 0x000ea400080010ff */
[----:B--2---:R-:W-:Y:S05]  /*2920*/  @P0 EXIT ;  /* 0x000000000000094d */ /* 0x004fea0003800000 */
[----:B------:R-:W-:Y:S05]  /*2930*/  BRA `(.L_x_46) ;  /* 0xfffffffc00ec7947 */ /* 0x000fea000383ffff */
.L_x_39:
[----:B------:R-:W-:-:S09]  /*2940*/  UISETP.NE.AND UP0, UPT, UR8, URZ, UPT ;  /* 0x000000ff0800728c */ /* 0x000fd2000bf05270 */
[----:B------:R-:W-:Y:S05]  /*2950*/  BRA.U UP0, `(.L_x_47) ;  /* 0x0000000d006c7547 */ /* 0x000fea000b800000 */
[----:B------:R-:W-:Y:S01]  /*2960*/  UMOV UR4, 0x40 ;  /* 0x0000004000047882 */ /* 0x000fe20000000000 */
[----:B------:R-:W-:Y:S01]  /*2970*/  NOP ;  /* 0x0000000000007918 */ /* 0x000fe20000000000 */
[----:B------:R-:W-:Y:S01]  /*2980*/  ULEA UR4, UR37, UR4, 0x18 ;  /* 0x0000000425047291 */ /* 0x000fe2000f8ec0ff */
[----:B------:R-:W-:Y:S02]  /*2990*/  UMOV UR5, 0x400 ;  /* 0x0000040000057882 */ /* 0x000fe40000000000 */
[----:B------:R-:W-:-:S06]  /*29a0*/  ULEA UR37, UR37, UR5, 0x18 ;  /* 0x0000000525257291 */ /* 0x000fcc000f8ec0ff */
[----:B------:R-:W1:Y:S02]  /*29b0*/  LDS.U8 R0, [UR4+0x1c] ;  /* 0x00001c04ff007984 */ /* 0x000e640008000000 */
[----:B-1----:R-:W-:-:S13]  /*29c0*/  ISETP.NE.AND P0, PT, R0, RZ, PT ;  /* 0x000000ff0000720c */ /* 0x002fda0003f05270 */
[----:B------:R-:W-:Y:S05]  /*29d0*/  @P0 BRA `(.L_x_48) ;  /* 0x0000000000580947 */ /* 0x000fea0003800000 */
[----:B------:R-:W-:-:S13]  /*29e0*/  ELECT P0, URZ, PT ;  /* 0x0000000000ff782f */ /* 0x000fda0003800000 */
[----:B------:R-:W-:Y:S05]  /*29f0*/  @!P0 BRA `(.L_x_49) ;  /* 0x0000000000608947 */ /* 0x000fea0003800000 */
[----:B------:R-:W-:Y:S01]  /*2a00*/  UMOV UR5, 0x10 ;  /* 0x0000001000057882 */ /* 0x000fe20000000000 */
[----:B------:R-:W-:Y:S01]  /*2a10*/  HFMA2 R0, -RZ, RZ, 0, 5.9604644775390625e-08 ;  /* 0x00000001ff007431 */ /* 0x000fe200000001ff */
[----:B------:R-:W-:-:S03]  /*2a20*/  MOV R2, 0xffff ;  /* 0x0000ffff00027802 */ /* 0x000fc60000000f00 */
[----:B------:R-:W-:Y:S04]  /*2a30*/  DEPBAR.LE SB1, 0x36 ;  /* 0x00009d800000791a */ /* 0x000fe80000000000 */
[----:B------:R-:W1:Y:S02]  /*2a40*/  UTCATOMSWS.FIND_AND_SET.ALIGN UP0, UR5, UR5 ;  /* 0x00000005000575e3 */ /* 0x000e640008000800 */
[----:B-1----:R-:W-:Y:S01]  /*2a50*/  MOV R3, UR5 ;  /* 0x0000000500037c02 */ /* 0x002fe20008000f00 */
[----:B------:R-:W-:Y:S06]  /*2a60*/  BRA.U UP0, `(.L_x_50) ;  /* 0x0000000100187547 */ /* 0x000fec000b800000 */
.L_x_51:
[----:B------:R-:W-:Y:S05]  /*2a70*/  NANOSLEEP 0x64 ;  /* 0x000000640000795d */ /* 0x000fea0003800000 */
[----:B------:R-:W-:-:S05]  /*2a80*/  UMOV UR5, 0x10 ;  /* 0x0000001000057882 */ /* 0x000fca0000000000 */
[----:B------:R-:W-:Y:S04]  /*2a90*/  DEPBAR.LE SB1, 0x36 ;  /* 0x00009d800000791a */ /* 0x000fe80000000000 */
[----:B------:R-:W1:Y:S02]  /*2aa0*/  UTCATOMSWS.FIND_AND_SET.ALIGN UP0, UR5, UR5 ;  /* 0x00000005000575e3 */ /* 0x000e640008000800 */
[----:B-1----:R-:W-:Y:S01]  /*2ab0*/  MOV R3, UR5 ;  /* 0x0000000500037c02 */ /* 0x002fe20008000f00 */
[----:B------:R-:W-:Y:S05]  /*2ac0*/  BRA.U !UP0, `(.L_x_51) ;  /* 0xfffffffd08e87547 */ /* 0x000fea000b83ffff */
.L_x_50:
[-C--:B------:R-:W-:Y:S02]  /*2ad0*/  SHF.L.U32 R2, R2, R3.reuse, RZ ;  /* 0x0000000302027219 */ /* 0x080fe400000006ff */
[----:B------:R-:W-:Y:S01]  /*2ae0*/  SHF.L.U32 R0, R0, R3, RZ ;  /* 0x0000000300007219 */ /* 0x000fe200000006ff */
[----:B------:R-:W-:Y:S02]  /*2af0*/  IMAD.SHL.U32 R3, R3, 0x20, RZ ;  /* 0x0000002003037824 */ /* 0x000fe400078e00ff */
[----:B------:R1:W-:Y:S04]  /*2b00*/  ATOMS.OR RZ, [UR4+0x14], R2 ;  /* 0x00001402ffff798c */ /* 0x0003e8000b000004 */
[----:B------:R1:W-:Y:S04]  /*2b10*/  ATOMS.OR RZ, [UR4+0x18], R0 ;  /* 0x00001800ffff798c */ /* 0x0003e8000b000004 */
[----:B------:R1:W-:Y:S01]  /*2b20*/  STS [UR37+0x110], R3 ;  /* 0x00011003ff007988 */ /* 0x0003e20008000825 */
[----:B------:R-:W-:Y:S05]  /*2b30*/  BRA `(.L_x_49) ;  /* 0x0000000000107947 */ /* 0x000fea0003800000 */
.L_x_48:
[----:B------:R-:W-:Y:S02]  /*2b40*/  MOV R0, 0xffffffff ;  /* 0xffffffff00007802 */ /* 0x000fe40000000f00 */
[----:B------:R-:W-:-:S03]  /*2b50*/  MOV R2, 0x2b80 ;  /* 0x00002b8000027802 */ /* 0x000fc60000000f00 */
[----:B------:R1:W-:Y:S04]  /*2b60*/  STS [UR37+0x110], R0 ;  /* 0x00011000ff007988 */ /* 0x0003e80008000825 */
[----:B-1-3-5:R-:W-:Y:S05]  /*2b70*/  CALL.REL.NOINC `($__internal_1_$__cuda_sm10x_tcgen05_guardrail_trap_phase_invalid_during_alloc) ;  /* 0x000000b400387944 */ /* 0x02afea0003c00000 */
.L_x_49:
[----:B------:R-:W-:Y:S05]  /*2b80*/  WARPSYNC.ALL ;  /* 0x0000000000007948 */ /* 0x000fea0003800000 */
[----:B------:R-:W2:Y:S01]  /*2b90*/  S2UR UR5, SR_CgaCtaId ;  /* 0x00000000000579c3 */ /* 0x000ea20000008800 */
[----:B------:R-:W-:Y:S01]  /*2ba0*/  UMOV UR4, 0x400 ;  /* 0x0000040000047882 */ /* 0x000fe20000000000 */
[----:B------:R-:W-:-:S06]  /*2bb0*/  NOP ;  /* 0x0000000000007918 */ /* 0x000fcc0000000000 */
[----:B------:R-:W-:Y:S06]  /*2bc0*/  BAR.ARV 0x6, 0xa0 ;  /* 0x0182800000007b1d */ /* 0x000fec0000002000 */
[----:B------:R-:W4:Y:S01]  /*2bd0*/  LDCU UR7, c[0x0][0x38c] ;  /* 0x00007180ff0777ac */ /* 0x000f220008000800 */
[----:B------:R-:W-:Y:S01]  /*2be0*/  IMAD.MOV.U32 R11, RZ, RZ, 0x1 ;  /* 0x00000001ff0b7424 */ /* 0x000fe200078e00ff */
[----:B------:R-:W-:Y:S01]  /*2bf0*/  CS2R R8, SRZ ;  /* 0x0000000000087805 */ /* 0x000fe2000001ff00 */
[----:B------:R-:W-:Y:S01]  /*2c00*/  IMAD.MOV.U32 R10, RZ, RZ, RZ ;  /* 0x000000ffff0a7224 */ /* 0x000fe200078e00ff */
[----:B------:R-:W3:Y:S01]  /*2c10*/  LDCU UR6, c[0x0][0x38c] ;  /* 0x00007180ff0677ac */ /* 0x000ee20008000800 */
[----:B------:R-:W-:Y:S01]  /*2c20*/  UMOV UR15, URZ ;  /* 0x000000ff000f7c82 */ /* 0x000fe20008000000 */
[----:B------:R-:W-:Y:S01]  /*2c30*/  UMOV UR14, URZ ;  /* 0x000000ff000e7c82 */ /* 0x000fe20008000000 */
[----:B--2---:R-:W-:Y:S01]  /*2c40*/  ULEA UR5, UR5, UR4, 0x18 ;  /* 0x0000000405057291 */ /* 0x004fe2000f8ec0ff */
[----:B------:R-:W-:Y:S01]  /*2c50*/  UMOV UR24, 0x0 ;  /* 0x0000000000187882 */ /* 0x000fe20000000000 */
[----:B------:R-:W-:-:S02]  /*2c60*/  UMOV UR25, 0x8400010 ;  /* 0x0840001000197882 */ /* 0x000fc40000000000 */
[----:B------:R-:W-:Y:S02]  /*2c70*/  UIADD3 UR10, UPT, UPT, UR5, 0x10800, URZ ;  /* 0x00010800050a7890 */ /* 0x000fe4000fffe0ff */
[----:B------:R-:W-:Y:S02]  /*2c80*/  UIADD3 UR11, UPT, UPT, UR5, 0x1c800, URZ ;  /* 0x0001c800050b7890 */ /* 0x000fe4000fffe0ff */
[----:B----4-:R-:W-:Y:S01]  /*2c90*/  UIADD3 UR7, UPT, UPT, UR7, 0x3f, URZ ;  /* 0x0000003f07077890 */ /* 0x010fe2000fffe0ff */
[----:B-1----:R-:W1:Y:S01]  /*2ca0*/  LDS R0, [UR5+0x110] ;  /* 0x00011005ff007984 */ /* 0x002e620008000800 */
[----:B------:R-:W-:Y:S02]  /*2cb0*/  USHF.R.U32.HI UR10, URZ, 0x4, UR10 ;  /* 0x00000004ff0a7899 */ /* 0x000fe4000801160a */
[----:B------:R-:W-:Y:S02]  /*2cc0*/  USHF.R.S32.HI UR4, URZ, 0x1f, UR7 ;  /* 0x0000001fff047899 */ /* 0x000fe40008011407 */
[----:B------:R-:W-:-:S02]  /*2cd0*/  USHF.R.U32.HI UR11, URZ, 0x4, UR11 ;  /* 0x00000004ff0b7899 */ /* 0x000fc4000801160b */
[----:B------:R-:W-:Y:S02]  /*2ce0*/  ULEA.HI UR4, UR4, UR7, URZ, 0x6 ;  /* 0x0000000704047291 */ /* 0x000fe4000f8f30ff */
[----:B------:R-:W-:Y:S02]  /*2cf0*/  ULOP3.LUT UR10, UR10, 0x3fff, URZ, 0xc0, !UPT ;  /* 0x00003fff0a0a7892 */ /* 0x000fe4000f8ec0ff */
[----:B------:R-:W-:Y:S02]  /*2d00*/  USHF.R.S32.HI UR4, URZ, 0x6, UR4 ;  /* 0x00000006ff047899 */ /* 0x000fe40008011404 */
[----:B------:R-:W-:Y:S02]  /*2d10*/  ULOP3.LUT UR11, UR11, 0x3fff, URZ, 0xc0, !UPT ;  /* 0x00003fff0b0b7892 */ /* 0x000fe4000f8ec0ff */
[----:B------:R-:W-:Y:S01]  /*2d20*/  UISETP.LT.AND UP0, UPT, UR4, 0x1, UPT ;  /* 0x000000010400788c */ /* 0x000fe2000bf01270 */
[----:B------:R-:W-:Y:S01]  /*2d30*/  UMOV UR22, 0x0 ;  /* 0x0000000000167882 */ /* 0x000fe20000000000 */
[----:B------:R-:W-:-:S02]  /*2d40*/  UMOV UR23, 0x8400010 ;  /* 0x0840001000177882 */ /* 0x000fc40000000000 */
[----:B------:R-:W-:Y:S02]  /*2d50*/  USEL UR9, UR4, 0x1, !UP0 ;  /* 0x0000000104097887 */ /* 0x000fe4000c000000 */
[----:B------:R-:W-:Y:S02]  /*2d60*/  ULOP3.LUT UR10, UR10, 0x10000, URZ, 0xfc, !UPT ;  /* 0x000100000a0a7892 */ /* 0x000fe4000f8efcff */
[----:B------:R-:W-:Y:S02]  /*2d70*/  ULOP3.LUT UR11, UR11, 0x10000, URZ, 0xfc, !UPT ;  /* 0x000100000b0b7892 */ /* 0x000fe4000f8efcff */
[----:B------:R-:W-:Y:S02]  /*2d80*/  UIADD3 UR9, UPT, UPT, -UR9, URZ, URZ ;  /* 0x000000ff09097290 */ /* 0x000fe4000fffe1ff */
[----:B---3--:R-:W-:Y:S01]  /*2d90*/  UISETP.GE.AND UP3, UPT, UR6, 0x1, UPT ;  /* 0x000000010600788c */ /* 0x008fe2000bf66270 */
[----:B------:R-:W-:Y:S01]  /*2da0*/  UMOV UR20, 0x0 ;  /* 0x0000000000147882 */ /* 0x000fe20000000000 */
[----:B------:R-:W-:Y:S01]  /*2db0*/  UMOV UR21, 0x8400010 ;  /* 0x0840001000157882 */ /* 0x000fe20000000000 */
[----:B------:R-:W-:Y:S01]  /*2dc0*/  UMOV UR18, 0x0 ;  /* 0x0000000000127882 */ /* 0x000fe20000000000 */
[----:B------:R-:W-:Y:S01]  /*2dd0*/  UMOV UR19, 0x8400010 ;  /* 0x0840001000137882 */ /* 0x000fe20000000000 */
[----:B-1----:R-:W-:-:S15]  /*2de0*/  R2UR UR16, R0 ;  /* 0x00000000001072ca */ /* 0x002fde00000e0000 */
.L_x_58:
[----:B------:R-:W-:Y:S02]  /*2df0*/  LEA R0, R10, UR5, 0x3 ;  /* 0x000000050a007c11 */ /* 0x000fe4000f8e18ff */
[----:B------:R-:W-:Y:S02]  /*2e00*/  SHF.L.U32 R5, R9, 0x1f, RZ ;  /* 0x0000001f09057819 */ /* 0x000fe400000006ff */
[----:B------:R-:W-:Y:S01]  /*2e10*/  PLOP3.LUT P0, PT, PT, PT, UP3, 0x80, 0x8 ;  /* 0x000000000008781c */ /* 0x000fe20003f0f038 */
[----:B------:R-:W-:Y:S01]  /*2e20*/  VIADD R3, R0, 0x90 ;  /* 0x0000009000037836 */ /* 0x000fe20000000000 */
[----:B-1----:R-:W1:Y:S02]  /*2e30*/  SYNCS.PHASECHK.TRANS64.TRYWAIT P1, [R0+URZ+0x80], R5 ;  /* 0x00008005000075a7 */ /* 0x002e6400080211ff */
[----:B-1-3--:R-:W-:Y:S09]  /*2e40*/  @!P1 BRA `(.L_x_52) ;  /* 0x000000a800f49947 */ /* 0x00aff20003800000 */
.L_x_125:
[----:B------:R-:W-:Y:S01]  /*2e50*/  LEA R4, R10, UR5, 0x4 ;  /* 0x000000050a047c11 */ /* 0x000fe2000f8e20ff */
[----:B------:R-:W-:Y:S01]  /*2e60*/  @UP3 ULEA UR6, UR14, UR5, 0x3 ;  /* 0x000000050e063291 */ /* 0x000fe2000f8e18ff */
[----:B------:R-:W-:Y:S01]  /*2e70*/  PLOP3.LUT P2, PT, PT, PT, PT, 0x80, 0x8 ;  /* 0x000000000008781c */ /* 0x000fe20003f4f070 */
[----:B------:R-:W-:Y:S01]  /*2e80*/  ULEA UR7, UR15, UR5, 0x3 ;  /* 0x000000050f077291 */ /* 0x000fe2000f8e18ff */
[----:B------:R-:W-:Y:S01]  /*2e90*/  PRMT R3, RZ, 0x654, R3 ;  /* 0x00000654ff037816 */ /* 0x000fe20000000003 */
[----:B------:R-:W-:Y:S01]  /*2ea0*/  ULEA UR8, UR15, UR16, 0x8 ;  /* 0x000000100f087291 */ /* 0x000fe2000f8e40ff */
[----:B-1----:R-:W1:Y:S01]  /*2eb0*/  LDS.128 R4, [R4+0xf0] ;  /* 0x0000f00004047984 */ /* 0x002e620000000c00 */
[----:B------:R-:W-:Y:S02]  /*2ec0*/  @P0 SHF.L.U32 R2, R8, 0x1f, RZ ;  /* 0x0000001f08020819 */ /* 0x000fe400000006ff */
[----:B------:R-:W-:Y:S01]  /*2ed0*/  SHF.L.U32 R0, R11, 0x1f, RZ ;  /* 0x0000001f0b007819 */ /* 0x000fe200000006ff */
[----:B------:R-:W-:Y:S01]  /*2ee0*/  @!PT LDS RZ, [RZ] ;  /* 0x00000000fffff984 */ /* 0x000fe20000000800 */
[----:B------:R-:W-:Y:S01]  /*2ef0*/  @!PT LDS RZ, [RZ] ;  /* 0x00000000fffff984 */ /* 0x000fe20000000800 */
[----:B------:R-:W-:Y:S01]  /*2f00*/  @!PT LDS RZ, [RZ] ;  /* 0x00000000fffff984 */ /* 0x000fe20000000800 */
[----:B------:R-:W-:Y:S01]  /*2f10*/  @!PT LDS RZ, [RZ] ;  /* 0x00000000fffff984 */ /* 0x000fe20000000800 */
[----:B------:R2:W-:Y:S06]  /*2f20*/  MEMBAR.ALL.CTA ;  /* 0x0000000000007992 */ /* 0x0005ec0000008000 */
[----:B--2---:R-:W2:Y:S02]  /*2f30*/  FENCE.VIEW.ASYNC.S ;  /* 0x00000000000073c6 */ /* 0x004ea40000000000 */
[----:B--2---:R2:W-:Y:S01]  /*2f40*/  SYNCS.ARRIVE.TRANS64.RED.A1T0 RZ, [R3+URZ], RZ ;  /* 0x000000ff03ff79a7 */ /* 0x0045e200081004ff */
[----:B------:R2:W3:Y:S01]  /*2f50*/  @P0 SYNCS.PHASECHK.TRANS64.TRYWAIT P2, [UR6], R2 ;  /* 0x00000002ff0005a7 */ /* 0x0004e20008041106 */
[----:B-1----:R-:W-:Y:S01]  /*2f60*/  LOP3.LUT P1, RZ, R6, 0x1, RZ, 0xc0, !PT ;  /* 0x0000000106ff7812 */ /* 0x002fe2000782c0ff */
[----:B------:R-:W1:Y:S02]  /*2f70*/  SYNCS.PHASECHK.TRANS64.TRYWAIT P0, [UR7+0xb0], R0 ;  /* 0x0000b000ff0075a7 */ /* 0x000e640008001107 */
[----:B-123--:R-:W-:Y:S10]  /*2f80*/  @!P0 BRA `(.L_x_53) ;  /* 0x000000a800b88947 */ /* 0x00eff40003800000 */
.L_x_127:
[----:B------:R-:W-:Y:S01]  /*2f90*/  IADD3 R10, PT, PT, R10, 0x1, RZ ;  /* 0x000000010a0a7810 */ /* 0x000fe20007ffe0ff */
[----:B------:R-:W-:Y:S06]  /*2fa0*/  BRA.U !UP3, `(.L_x_54) ;  /* 0x000000010bc07547 */ /* 0x000fec000b800000 */
[----:B------:R-:W-:Y:S01]  /*2fb0*/  UPLOP3.LUT UP4, UPT, UPT, UPT, UPT, 0x40, 0x4 ;  /* 0x000000000004789c */ /* 0x000fe20003f8e870 */
[----:B------:R-:W-:Y:S01]  /*2fc0*/  UMOV UR13, UR9 ;  /* 0x00000009000d7c82 */ /* 0x000fe20008000000 */
[----:B------:R-:W-:Y:S01]  /*2fd0*/  UMOV UR12, UR4 ;  /* 0x00000004000c7c82 */ /* 0x000fe20008000000 */
[----:B------:R-:W-:-:S08]  /*2fe0*/  UMOV UR17, UR14 ;  /* 0x0000000e00117c82 */ /* 0x000fd00008000000 */
.L_x_57:
[----:B------:R-:W-:Y:S02]  /*2ff0*/  UIADD3 UR13, UPT, UPT, UR13, 0x1, URZ ;  /* 0x000000010d0d7890 */ /* 0x000fe4000fffe0ff */
[----:B--2---:R-:W-:Y:S02]  /*3000*/  ULEA UR6, UR17, UR5, 0x3 ;  /* 0x0000000511067291 */ /* 0x004fe4000f8e18ff */
[----:B------:R-:W-:Y:S01]  /*3010*/  UISETP.NE.AND UP0, UPT, UR13, URZ, UPT ;  /* 0x000000ff0d00728c */ /* 0x000fe2000bf05270 */
[----:B---3--:R-:W-:Y:S10]  /*3020*/  @P2 BRA `(.L_x_55) ;  /* 0x00000000000c2947 */ /* 0x008ff40003800000 */
[----:B-1----:R-:W-:Y:S04]  /*3030*/  SHF.L.U32 R3, R8, 0x1f, RZ ;  /* 0x0000001f08037819 */ /* 0x002fe800000006ff */
[----:B------:R-:W1:Y:S02]  /*3040*/  SYNCS.PHASECHK.TRANS64.TRYWAIT P0, [UR6], R3 ;  /* 0x00000003ff0075a7 */ /* 0x000e640008001106 */
[----:B-1----:R-:W-:Y:S05]  /*3050*/  @!P0 BRA `(.L_x_56) ;  /* 0x000000a8009c8947 */ /* 0x002fea0003800000 */
.L_x_55:
[----:B------:R-:W-:Y:S01]  /*3060*/  UISETP.NE.AND UP1, UPT, UR12, 0x1, UPT ;  /* 0x000000010c00788c */ /* 0x000fe2000bf25270 */
[----:B------:R-:W-:Y:S01]  /*3070*/  PLOP3.LUT P2, PT, PT, PT, PT, 0x80, 0x8 ;  /* 0x000000000008781c */ /* 0x000fe20003f4f070 */
[----:B------:R-:W-:Y:S02]  /*3080*/  UIADD3 UR14, UPT, UPT, UR17, 0x1, URZ ;  /* 0x00000001110e7890 */ /* 0x000fe4000fffe0ff */
[----:B------:R-:W-:Y:S02]  /*3090*/  ULEA UR28, UR17, UR11, 0xb ;  /* 0x0000000b111c7291 */ /* 0x000fe4000f8e58ff */
[----:B------:R-:W-:Y:S01]  /*30a0*/  UISETP.NE.AND UP2, UPT, UR14, 0x3, UPT ;  /* 0x000000030e00788c */ /* 0x000fe2000bf45270 */
[----:B------:R-:W-:Y:S01]  /*30b0*/  PLOP3.LUT P0, PT, PT, PT, UP1, 0x80, 0x8 ;  /* 0x000000000008781c */ /* 0x000fe20003f0f018 */
[----:B------:R-:W-:Y:S02]  /*30c0*/  UIADD3 UR40, UPT, UPT, UR28, 0x2, URZ ;  /* 0x000000021c287890 */ /* 0x000fe4000fffe0ff */
[----:B------:R-:W-:Y:S02]  /*30d0*/  USEL UR27, URZ, 0x1, UP2 ;  /* 0x00000001ff1b7887 */ /* 0x000fe40009000000 */
[----:B------:R-:W-:Y:S02]  /*30e0*/  USEL UR14, UR14, URZ, UP2 ;  /* 0x000000ff0e0e7287 */ /* 0x000fe40009000000 */
[----:B------:R-:W-:Y:S02]  /*30f0*/  UIADD3 UR36, UPT, UPT, UR28, 0x4, URZ ;  /* 0x000000041c247890 */ /* 0x000fe4000fffe0ff */
[----:B------:R-:W-:Y:S01]  /*3100*/  @UP1 ULEA UR26, UR14, UR5, 0x3 ;  /* 0x000000050e1a1291 */ /* 0x000fe2000f8e18ff */
[----:B------:R-:W-:Y:S01]  /*3110*/  LOP3.LUT R8, R8, UR27, RZ, 0x3c, !PT ;  /* 0x0000001b08087c12 */ /* 0x000fe2000f8e3cff */
[----:B------:R-:W-:Y:S02]  /*3120*/  UIADD3 UR32, UPT, UPT, UR28, 0x6, URZ ;  /* 0x000000061c207890 */ /* 0x000fe4000fffe0ff */
[----:B------:R-:W-:Y:S01]  /*3130*/  UIADD3 UR6, UPT, UPT, UR6, 0x18, URZ ;  /* 0x0000001806067890 */ /* 0x000fe2000fffe0ff */
[----:B-1----:R-:W-:Y:S01]  /*3140*/  @P0 SHF.L.U32 R0, R8, 0x1f, RZ ;  /* 0x0000001f08000819 */ /* 0x002fe200000006ff */
[----:B------:R-:W-:Y:S01]  /*3150*/  UIADD3 UR12, UPT, UPT, UR12, -0x1, URZ ;  /* 0xffffffff0c0c7890 */ /* 0x000fe2000fffe0ff */
[----:B------:R-:W-:Y:S02]  /*3160*/  UMOV UR29, 0x40004040 ;  /* 0x40004040001d7882 */ /* 0x000fe40000000000 */
[----:B------:R2:W3:Y:S01]  /*3170*/  @P0 SYNCS.PHASECHK.TRANS64.TRYWAIT P2, [UR26], R0 ;  /* 0x00000000ff0005a7 */ /* 0x0004e2000804111a */
[----:B------:R-:W-:Y:S01]  /*3180*/  ULEA UR26, UR17, UR10, 0xa ;  /* 0x0000000a111a7291 */ /* 0x000fe2000f8e50ff */
[----:B------:R-:W-:Y:S01]  /*3190*/  UMOV UR27, 0x40004040 ;  /* 0x40004040001b7882 */ /* 0x000fe20000000000 */
[----:B------:R-:W-:Y:S02]  /*31a0*/  UMOV UR41, 0x40004040 ;  /* 0x4000404000297882 */ /* 0x000fe40000000000 */
[----:B------:R-:W-:Y:S02]  /*31b0*/  UIADD3 UR38, UPT, UPT, UR26, 0x2, URZ ;  /* 0x000000021a267890 */ /* 0x000fe4000fffe0ff */
[----:B------:R-:W-:Y:S02]  /*31c0*/  UIADD3 UR34, UPT, UPT, UR26, 0x4, URZ ;  /* 0x000000041a227890 */ /* 0x000fe4000fffe0ff */
[----:B------:R-:W-:Y:S01]  /*31d0*/  UIADD3 UR30, UPT, UPT, UR26, 0x6, URZ ;  /* 0x000000061a1e7890 */ /* 0x000fe2000fffe0ff */
[----:B------:R2:W-:Y:S01]  /*31e0*/  UTCHMMA gdesc[UR26], gdesc[UR28], tmem[UR8], tmem[UR24], idesc[UR25], UP4 ;  /* 0x00ff181c1a0075ea */ /* 0x0005e2000a000008 */
[----:B------:R-:W-:Y:S01]  /*31f0*/  UPLOP3.LUT UP4, UPT, UPT, UPT, UPT, 0x80, 0x8 ;  /* 0x000000000008789c */ /* 0x000fe20003f8f070 */
[----:B------:R-:W-:Y:S01]  /*3200*/  UMOV UR39, 0x40004040 ;  /* 0x4000404000277882 */ /* 0x000fe20000000000 */
[----:B------:R-:W-:Y:S01]  /*3210*/  UMOV UR37, 0x40004040 ;  /* 0x4000404000257882 */ /* 0x000fe20000000000 */
[----:B------:R2:W-:Y:S01]  /*3220*/  UTCHMMA gdesc[UR38], gdesc[UR40], tmem[UR8], tmem[UR22], idesc[UR23], UPT ;  /* 0x00ff1628260075ea */ /* 0x0005e2000b800008 */
[----:B------:R-:W-:Y:S01]  /*3230*/  UMOV UR35, 0x40004040 ;  /* 0x4000404000237882 */ /* 0x000fe20000000000 */
[----:B------:R-:W-:Y:S01]  /*3240*/  UMOV UR33, 0x40004040 ;  /* 0x4000404000217882 */ /* 0x000fe20000000000 */
[----:B------:R-:W-:Y:S01]  /*3250*/  UMOV UR31, 0x40004040 ;  /* 0x40004040001f7882 */ /* 0x000fe20000000000 */
[----:B------:R2:W-:Y:S01]  /*3260*/  UTCHMMA gdesc[UR34], gdesc[UR36], tmem[UR8], tmem[UR20], idesc[UR21], UPT ;  /* 0x00ff1424220075ea */ /* 0x0005e2000b800008 */
[----:B------:R2:W-:Y:S01]  /*3270*/  UTCHMMA gdesc[UR30], gdesc[UR32], tmem[UR8], tmem[UR18], idesc[UR19], UPT ;  /* 0x00ff12201e0075ea */ /* 0x0005e2000b800008 */
[----:B------:R2:W-:Y:S01]  /*3280*/  UTCBAR [UR6], URZ ;  /* 0x000000ff060073e9 */ /* 0x0005e200080000ff */
[----:B------:R-:W-:Y:S01]  /*3290*/  UMOV UR17, UR14 ;  /* 0x0000000e00117c82 */ /* 0x000fe20008000000 */
[----:B------:R-:W-:Y:S05]  /*32a0*/  BRA.U UP0, `(.L_x_57) ;  /* 0xfffffffd00507547 */ /* 0x000fea000b83ffff */
.L_x_54:
[----:B------:R-:W-:Y:S01]  /*32b0*/  UIADD3 UR15, UPT, UPT, UR15, 0x1, URZ ;  /* 0x000000010f0f7890 */ /* 0x000fe2000fffe0ff */
[C---:B------:R-:W-:Y:S01]  /*32c0*/  ISETP.NE.AND P0, PT, R10.reuse, 0x2, PT ;  /* 0x000000020a00780c */ /* 0x040fe20003f05270 */
[----:B------:R-:W-:Y:S02]  /*32d0*/  UIADD3 UR7, UPT, UPT, UR7, 0xa0, URZ ;  /* 0x000000a007077890 */ /* 0x000fe4000fffe0ff */
[----:B------:R-:W-:Y:S01]  /*32e0*/  UISETP.NE.AND UP0, UPT, UR15, 0x2, UPT ;  /* 0x000000020f00788c */ /* 0x000fe2000bf05270 */
[----:B-12---:R-:W-:Y:S02]  /*32f0*/  SEL R0, RZ, 0x1, P0 ;  /* 0x00000001ff007807 */ /* 0x006fe40000000000 */
[----:B------:R-:W-:Y:S01]  /*3300*/  SEL R10, R10, RZ, P0 ;  /* 0x000000ff0a0a7207 */ /* 0x000fe20000000000 */
[----:B------:R-:W-:Y:S01]  /*3310*/  USEL UR6, URZ, 0x1, UP0 ;  /* 0x00000001ff067887 */ /* 0x000fe20008000000 */
[----:B------:R-:W-:Y:S01]  /*3320*/  LOP3.LUT R9, R9, R0, RZ, 0x3c, !PT ;  /* 0x0000000009097212 */ /* 0x000fe200078e3cff */
[----:B------:R-:W-:Y:S01]  /*3330*/  USEL UR15, UR15, URZ, UP0 ;  /* 0x000000ff0f0f7287 */ /* 0x000fe20008000000 */
[----:B------:R1:W-:Y:S03]  /*3340*/  UTCBAR [UR7], URZ ;  /* 0x000000ff070073e9 */ /* 0x0003e600080000ff */
[----:B------:R-:W-:Y:S01]  /*3350*/  LOP3.LUT R11, R11, UR6, RZ, 0x3c, !PT ;  /* 0x000000060b0b7c12 */ /* 0x000fe2000f8e3cff */
[----:B------:R-:W-:Y:S07]  /*3360*/  @P1 BRA `(.L_x_58) ;  /* 0xfffffff800a01947 */ /* 0x000fee000383ffff */
[----:B------:R-:W2:Y:S01]  /*3370*/  S2UR UR4, SR_CgaCtaId ;  /* 0x00000000000479c3 */ /* 0x000ea20000008800 */
[----:B------:R-:W-:Y:S01]  /*3380*/  ELECT P0, URZ, PT ;  /* 0x0000000000ff782f */ /* 0x000fe20003800000 */
[----:B------:R-:W-:Y:S01]  /*3390*/  IMAD.MOV.U32 R0, RZ, RZ, 0x1 ;  /* 0x00000001ff007424 */ /* 0x000fe200078e00ff */
[----:B------:R-:W-:Y:S01]  /*33a0*/  UIADD3 UR5, UPT, UPT, UR5, 0xb0, URZ ;  /* 0x000000b005057890 */ /* 0x000fe2000fffe0ff */
[----:B------:R-:W-:Y:S01]  /*33b0*/  SHF.L.U32 R3, R11, 0x1f, RZ ;  /* 0x0000001f0b037819 */ /* 0x000fe200000006ff */
[----:B------:R-:W-:-:S03]  /*33c0*/  UMOV UR6, 0x40 ;  /* 0x0000004000067882 */ /* 0x000fc60000000000 */
[----:B------:R-:W-:Y:S01]  /*33d0*/  UVIRTCOUNT.DEALLOC.SMPOOL 0x80 ;  /* 0x000000800000784c */ /* 0x000fe20000000000 */
[----:B--2---:R-:W-:Y:S02]  /*33e0*/  ULEA UR4, UR4, UR6, 0x18 ;  /* 0x0000000604047291 */ /* 0x004fe4000f8ec0ff */
[----:B------:R-:W-:-:S07]  /*33f0*/  ULEA UR6, UR15, UR5, 0x3 ;  /* 0x000000050f067291 */ /* 0x000fce000f8e18ff */
[----:B------:R2:W-:Y:S02]  /*3400*/  @P0 STS.U8 [UR4+0x1c], R0 ;  /* 0x00001c00ff000988 */ /* 0x0005e40008000004 */
[----:B------:R-:W4:Y:S02]  /*3410*/  SYNCS.PHASECHK.TRANS64.TRYWAIT P0, [UR6], R3 ;  /* 0x00000003ff0075a7 */ /* 0x000f240008001106 */
[----:B--2-4-:R-:W-:Y:S05]  /*3420*/  @!P0 BRA `(.L_x_59) ;  /* 0x000000a400c08947 */ /* 0x014fea0003800000 */
.L_x_130:
[----:B-1----:R-:W-:-:S04]  /*3430*/  UIADD3 UR7, UPT, UPT, UR15, 0x1, URZ ;  /* 0x000000010f077890 */ /* 0x002fc8000fffe0ff */
[----:B------:R-:W-:-:S04]  /*3440*/  UISETP.NE.AND UP0, UPT, UR7, 0x2, UPT ;  /* 0x000000020700788c */ /* 0x000fc8000bf05270 */
[----:B------:R-:W-:Y:S02]  /*3450*/  USEL UR6, URZ, 0x1, UP0 ;  /* 0x00000001ff067887 */ /* 0x000fe40008000000 */
[----:B------:R-:W-:-:S04]  /*3460*/  USEL UR7, UR7, URZ, UP0 ;  /* 0x000000ff07077287 */ /* 0x000fc80008000000 */
[----:B------:R-:W-:Y:S01]  /*3470*/  ULEA UR7, UR7, UR5, 0x3 ;  /* 0x0000000507077291 */ /* 0x000fe2000f8e18ff */
[----:B--2---:R-:W-:-:S04]  /*3480*/  LOP3.LUT R3, R11, UR6, RZ, 0x3c, !PT ;  /* 0x000000060b037c12 */ /* 0x004fc8000f8e3cff */
[----:B------:R-:W-:-:S04]  /*3490*/  SHF.L.U32 R3, R3, 0x1f, RZ ;  /* 0x0000001f03037819 */ /* 0x000fc800000006ff */
[----:B------:R-:W1:Y:S02]  /*34a0*/  SYNCS.PHASECHK.TRANS64.TRYWAIT P0, [UR7], R3 ;  /* 0x00000003ff0075a7 */ /* 0x000e640008001107 */
[----:B-1----:R-:W-:Y:S05]  /*34b0*/  @!P0 BRA `(.L_x_60) ;  /* 0x000000a400b48947 */ /* 0x002fea0003800000 */
.L_x_132:
[----:B------:R-:W-:Y:S01]  /*34c0*/  NOP ;  /* 0x0000000000007918 */ /* 0x000fe20000000000 */
[----:B-1----:R-:W1:Y:S01]  /*34d0*/  LDS R0, [UR4+0x14] ;  /* 0x00001404ff007984 */ /* 0x002e620008000800 */
[----:B------:R-:W-:Y:S01]  /*34e0*/  ULOP3.LUT UR6, UR16, 0xffff, URZ, 0xc0, !UPT ;  /* 0x0000ffff10067892 */ /* 0x000fe2000f8ec0ff */
[----:B------:R-:W-:Y:S01]  /*34f0*/  UMOV UR8, 0xffff ;  /* 0x0000ffff00087882 */ /* 0x000fe20000000000 */
[----:B------:R-:W-:Y:S02]  /*3500*/  UMOV UR5, 0x1 ;  /* 0x0000000100057882 */ /* 0x000fe40000000000 */
[----:B------:R-:W-:-:S04]  /*3510*/  USHF.R.U32.HI UR6, URZ, 0x5, UR6 ;  /* 0x00000005ff067899 */ /* 0x000fc80008011606 */
[----:B------:R-:W-:Y:S02]  /*3520*/  USHF.L.U32 UR8, UR8, UR6, URZ ;  /* 0x0000000608087299 */ /* 0x000fe400080006ff */
[----:B------:R-:W-:-:S04]  /*3530*/  USHF.L.U32 UR5, UR5, UR6, URZ ;  /* 0x0000000605057299 */ /* 0x000fc800080006ff */
[----:B-1----:R-:W-:-:S04]  /*3540*/  LOP3.LUT R0, R0, UR8, RZ, 0xc0, !PT ;  /* 0x0000000800007c12 */ /* 0x002fc8000f8ec0ff */
[----:B------:R-:W-:-:S13]  /*3550*/  ISETP.NE.AND P0, PT, R0, UR8, PT ;  /* 0x0000000800007c0c */ /* 0x000fda000bf05270 */
[----:B------:R-:W-:Y:S05]  /*3560*/  @P0 BRA `(.L_x_61) ;  /* 0x0000000000580947 */ /* 0x000fea0003800000 */
[----:B------:R-:W1:Y:S02]  /*3570*/  LDS R0, [UR4+0x18] ;  /* 0x00001804ff007984 */ /* 0x000e640008000800 */
[----:B-1----:R-:W-:-:S04]  /*3580*/  LOP3.LUT R0, R0, UR5, RZ, 0xc0, !PT ;  /* 0x0000000500007c12 */ /* 0x002fc8000f8ec0ff */
[----:B------:R-:W-:-:S13]  /*3590*/  ISETP.NE.AND P0, PT, R0, UR5, PT ;  /* 0x0000000500007c0c */ /* 0x000fda000bf05270 */
[----:B------:R-:W-:Y:S05]  /*35a0*/  @P0 BRA `(.L_x_62) ;  /* 0x00000000003c0947 */ /* 0x000fea0003800000 */
[----:B------:R-:W1:Y:S01]  /*35b0*/  S2R R2, SR_LANEID ;  /* 0x0000000000027919 */ /* 0x000e620000000000 */
[----:B------:R-:W-:Y:S01]  /*35c0*/  ULOP3.LUT UR8, URZ, UR8, URZ, 0x33, !UPT ;  /* 0x00000008ff087292 */ /* 0x000fe2000f8e33ff */
[----:B------:R-:W-:Y:S01]  /*35d0*/  LOP3.LUT R4, RZ, UR5, RZ, 0x33, !PT ;  /* 0x00000005ff047c12 */ /* 0x000fe2000f8e33ff */
[----:B------:R-:W-:Y:S02]  /*35e0*/  VOTEU.ANY UR7, UPT, PT ;  /* 0x0000000000077886 */ /* 0x000fe400038e0100 */
[----:B------:R-:W-:Y:S01]  /*35f0*/  UFLO.U32 UR7, UR7 ;  /* 0x00000007000772bd */ /* 0x000fe200080e0000 */
[----:B------:R-:W2:Y:S01]  /*3600*/  REDUX UR5, R4 ;  /* 0x00000000040573c4 */ /* 0x000ea20000000000 */
[----:B------:R-:W-:-:S06]  /*3610*/  IMAD.U32 R0, RZ, RZ, UR8 ;  /* 0x00000008ff007e24 */ /* 0x000fcc000f8e00ff */
[----:B------:R4:W-:Y:S01]  /*3620*/  UTCATOMSWS.AND URZ, UR8 ;  /* 0x0000000800ff79e3 */ /* 0x0009e20008000000 */
[----:B------:R-:W3:Y:S01]  /*3630*/  REDUX UR6, R0 ;  /* 0x00000000000673c4 */ /* 0x000ee20000000000 */
[----:B-1----:R-:W-:Y:S01]  /*3640*/  ISETP.EQ.U32.AND P0, PT, R2, UR7, PT ;  /* 0x0000000702007c0c */ /* 0x002fe2000bf02070 */
[----:B--2---:R-:W-:Y:S01]  /*3650*/  IMAD.U32 R2, RZ, RZ, UR5 ;  /* 0x00000005ff027e24 */ /* 0x004fe2000f8e00ff */
[----:B---3--:R-:W-:-:S11]  /*3660*/  MOV R3, UR6 ;  /* 0x0000000600037c02 */ /* 0x008fd60008000f00 */
[----:B------:R4:W-:Y:S04]  /*3670*/  @P0 ATOMS.AND RZ, [UR4+0x14], R3 ;  /* 0x00001403ffff098c */ /* 0x0009e8000a800004 */
[----:B------:R4:W-:Y:S01]  /*3680*/  @P0 ATOMS.AND RZ, [UR4+0x18], R2 ;  /* 0x00001802ffff098c */ /* 0x0009e2000a800004 */
[----:B------:R-:W-:Y:S05]  /*3690*/  BRA `(.L_x_63) ;  /* 0x0000000000147947 */ /* 0x000fea0003800000 */
.L_x_62:
[----:B------:R-:W-:Y:S02]  /*36a0*/  MOV R2, 0x36c0 ;  /* 0x000036c000027802 */ /* 0x000fe40000000f00 */
[----:B---3-5:R-:W-:Y:S05]  /*36b0*/  CALL.REL.NOINC `($__internal_0_$__cuda_sm10x_tcgen05_guardrail_trap_col_being_dealloced_not_returned_by_alloc) ;  /* 0x000000a8005c7944 */ /* 0x028fea0003c00000 */
[----:B------:R-:W-:Y:S05]  /*36c0*/  BRA `(.L_x_63) ;  /* 0x0000000000087947 */ /* 0x000fea0003800000 */
.L_x_61:
[----:B------:R-:W-:Y:S02]  /*36d0*/  MOV R2, 0x36f0 ;  /* 0x000036f000027802 */ /* 0x000fe40000000f00 */
[----:B---3-5:R-:W-:Y:S05]  /*36e0*/  CALL.REL.NOINC `($__internal_2_$__cuda_sm10x_tcgen05_guardrail_trap_unallocated_columns_being_dealloced) ;  /* 0x000000a800687944 */ /* 0x028fea0003c00000 */
.L_x_63:
[----:B------:R-:W-:Y:S01]  /*36f0*/  NOP ;  /* 0x0000000000007918 */ /* 0x000fe20000000000 */
[----:B----4-:R-:W-:Y:S05]  /*3700*/  EXIT ;  /* 0x000000000000794d */ /* 0x010fea0003800000 */
.L_x_47:
[----:B------:R-:W-:-:S09]  /*3710*/  UISETP.NE.OR UP3, UPT, UR8, 0x3, UP3 ;  /* 0x000000030800788c */ /* 0x000fd20009f65670 */
[----:B------:R-:W-:Y:S05]  /*3720*/  BRA.U UP3, `(.L_x_64) ;  /* 0x0000001103147547 */ /* 0x000fea000b800000 */
[----:B------:R-:W1:Y:S01]  /*3730*/  LDC R0, c[0x0][0xb30] ;  /* 0x0002cc00ff007b82 */ /* 0x000e620000000800 */
[----:B------:R-:W2:Y:S01]  /*3740*/  LDCU.64 UR8, c[0x0][0x888] ;  /* 0x00011100ff0877ac */ /* 0x000ea20008000a00 */
[----:B------:R-:W-:Y:S02]  /*3750*/  HFMA2 R29, -RZ, RZ, 0, 0 ;  /* 0x00000000ff1d7431 */ /* 0x000fe400000001ff */
[----:B------:R-:W-:Y:S01]  /*3760*/  IMAD.MOV.U32 R31, RZ, RZ, 0x1 ;  /* 0x00000001ff1f7424 */ /* 0x000fe200078e00ff */
[----:B------:R-:W-:Y:S01]  /*3770*/  MOV R27, 0x4000 ;  /* 0x00004000001b7802 */ /* 0x000fe20000000f00 */
[----:B------:R-:W4:Y:S01]  /*3780*/  LDCU.64 UR4, c[0x0][0x890] ;  /* 0x00011200ff0477ac */ /* 0x000f220008000a00 */
[----:B------:R-:W-:Y:S01]  /*3790*/  IMAD.MOV.U32 R30, RZ, RZ, RZ ;  /* 0x000000ffff1e7224 */ /* 0x000fe200078e00ff */
[----:B------:R-:W3:Y:S01]  /*37a0*/  LDC R25, c[0x0][0x370] ;  /* 0x0000dc00ff197b82 */ /* 0x000ee20000000800 */
[----:B------:R-:W-:Y:S01]  /*37b0*/  UMOV UR7, 0x400 ;  /* 0x0000040000077882 */ /* 0x000fe20000000000 */
[----:B------:R-:W-:-:S02]  /*37c0*/  UPLOP3.LUT UP0, UPT, UPT, UPT, UPT, 0x40, 0x4 ;  /* 0x000000000004789c */ /* 0x000fc40003f0e870 */
[----:B------:R-:W-:-:S04]  /*37d0*/  ULEA UR7, UR37, UR7, 0x18 ;  /* 0x0000000725077291 */ /* 0x000fc8000f8ec0ff */
[----:B------:R-:W3:Y:S01]  /*37e0*/  LDC R2, c[0x0][0xb0c] ;  /* 0x0002c300ff027b82 */ /* 0x000ee20000000800 */
[----:B------:R-:W-:Y:S02]  /*37f0*/  UIADD3 UR13, UPT, UPT, UR7, 0x48, URZ ;  /* 0x00000048070d7890 */ /* 0x000fe4000fffe0ff */
[----:B--2---:R-:W-:Y:S02]  /*3800*/  UISETP.NE.U32.AND UP2, UPT, UR8, URZ, UPT ;  /* 0x000000ff0800728c */ /* 0x004fe4000bf45070 */
[----:B------:R-:W-:Y:S02]  /*3810*/  UIADD3 UR33, UPT, UPT, UR7, 0x30, URZ ;  /* 0x0000003007217890 */ /* 0x000fe4000fffe0ff */
[----:B----4-:R-:W-:Y:S01]  /*3820*/  UISETP.NE.U32.AND UP3, UPT, UR4, URZ, UPT ;  /* 0x000000ff0400728c */ /* 0x010fe2000bf65070 */
[----:B------:R-:W2:Y:S01]  /*3830*/  LDC R24, c[0x0][0xb20] ;  /* 0x0002c800ff187b82 */ /* 0x000ea20000000800 */
[----:B-1----:R-:W-:Y:S01]  /*3840*/  ISETP.NE.AND P1, PT, R0, 0x1, PT ;  /* 0x000000010000780c */ /* 0x002fe20003f25270 */
[----:B------:R-:W-:-:S02]  /*3850*/  UISETP.NE.AND.EX UP2, UPT, UR9, URZ, UPT, UP2 ;  /* 0x000000ff0900728c */ /* 0x000fc4000bf45320 */
[----:B------:R-:W-:Y:S02]  /*3860*/  UIADD3 UR25, UPT, UPT, UR7, 0x38, URZ ;  /* 0x0000003807197890 */ /* 0x000fe4000fffe0ff */
[----:B------:R-:W-:Y:S02]  /*3870*/  UIADD3 UR17, UPT, UPT, UR7, 0x40, URZ ;  /* 0x0000004007117890 */ /* 0x000fe4000fffe0ff */
[----:B------:R-:W1:Y:S01]  /*3880*/  LDC.64 R32, c[0x0][0x348] ;  /* 0x0000d200ff207b82 */ /* 0x000e620000000a00 */
[----:B------:R-:W-:Y:S02]  /*3890*/  UPRMT UR13, UR37, 0x654, UR13 ;  /* 0x00000654250d7896 */ /* 0x000fe4000800000d */
[----:B------:R-:W-:-:S05]  /*38a0*/  UISETP.NE.AND.EX UP3, UPT, UR5, URZ, UPT, UP3 ;  /* 0x000000ff0500728c */ /* 0x000fca000bf65330 */
[----:B------:R-:W4:Y:S08]  /*38b0*/  LDC.64 R16, c[0x0][0xb10] ;  /* 0x0002c400ff107b82 */ /* 0x000f300000000a00 */
[----:B------:R-:W1:Y:S08]  /*38c0*/  LDC.64 R6, c[0x0][0xb18] ;  /* 0x0002c600ff067b82 */ /* 0x000e700000000a00 */
[----:B------:R-:W1:Y:S08]  /*38d0*/  LDC.64 R4, c[0x0][0xb28] ;  /* 0x0002ca00ff047b82 */ /* 0x000e700000000a00 */
[----:B--23--:R-:W1:Y:S02]  /*38e0*/  LDC R26, c[0x0][0x374] ;  /* 0x0000dd00ff1a7b82 */ /* 0x00ce640000000800 */
.L_x_75:
[C---:B------:R-:W-:Y:S02]  /*38f0*/  LEA R0, R30.reuse, UR7, 0x3 ;  /* 0x000000071e007c11 */ /* 0x040fe4000f8e18ff */
[----:B------:R-:W-:Y:S02]  /*3900*/  SHF.L.U32 R3, R29, 0x1f, RZ ;  /* 0x0000001f1d037819 */ /* 0x000fe400000006ff */
[----:B------:R-:W-:Y:S02]  /*3910*/  LEA R20, R30, UR7, 0x4 ;  /* 0x000000071e147c11 */ /* 0x000fe4000f8e20ff */
[----:B--2---:R-:W2:Y:S02]  /*3920*/  SYNCS.PHASECHK.TRANS64.TRYWAIT P0, [R0+URZ+0x80], R3 ;  /* 0x00008003000075a7 */ /* 0x004ea400080011ff */
[----:B--2---:R-:W-:Y:S05]  /*3930*/  @!P0 BRA `(.L_x_65) ;  /* 0x000000a000ac8947 */ /* 0x004fea0003800000 */
.L_x_133:
[----:B------:R-:W-:Y:S01]  /*3940*/  ISETP.GE.AND P0, PT, R122, 0x1, PT ;  /* 0x000000017a00780c */ /* 0x000fe20003f06270 */
[----:B------:R-:W3:Y:S01]  /*3950*/  LDS.128 R20, [R20+0xf0] ;  /* 0x0000f00014147984 */ /* 0x000ee20000000c00 */
[----:B--2---:R-:W-:Y:S01]  /*3960*/  VIADD R0, R0, 0x90 ;  /* 0x0000009000007836 */ /* 0x004fe20000000000 */
[----:B------:R-:W-:Y:S01]  /*3970*/  @!PT LDS RZ, [RZ] ;  /* 0x00000000fffff984 */ /* 0x000fe20000000800 */
[----:B------:R-:W-:Y:S01]  /*3980*/  @!PT LDS RZ, [RZ] ;  /* 0x00000000fffff984 */ /* 0x000fe20000000800 */
[----:B------:R-:W-:Y:S01]  /*3990*/  @!PT LDS RZ, [RZ] ;  /* 0x00000000fffff984 */ /* 0x000fe20000000800 */
[----:B------:R-:W-:Y:S01]  /*39a0*/  @!PT LDS RZ, [RZ] ;  /* 0x00000000fffff984 */ /* 0x000fe20000000800 */
[----:B------:R2:W-:Y:S06]  /*39b0*/  MEMBAR.ALL.CTA ;  /* 0x0000000000007992 */ /* 0x0005ec0000008000 */
[----:B--2---:R-:W2:Y:S01]  /*39c0*/  FENCE.VIEW.ASYNC.S ;  /* 0x00000000000073c6 */ /* 0x004ea20000000000 */
[----:B------:R-:W-:Y:S04]  /*39d0*/  PRMT R0, RZ, 0x654, R0 ;  /* 0x00000654ff007816 */ /* 0x000fe80000000000 */
[----:B--2---:R2:W-:Y:S01]  /*39e0*/  SYNCS.ARRIVE.TRANS64.RED.A1T0 RZ, [R0+URZ], RZ ;  /* 0x000000ff00ff79a7 */ /* 0x0045e200081004ff */
[----:B---3--:R-:W-:Y:S11]  /*39f0*/  LOP3.LUT P3, RZ, R22, 0x1, RZ, 0xc0, !PT ;  /* 0x0000000116ff7812 */ /* 0x008ff6000786c0ff */
[----:B------:R-:W-:Y:S02]  /*3a00*/  @!UPT UIADD3 URZ, UPT, UPT, URZ, URZ, URZ ;  /* 0x000000fffffff290 */ /* 0x000fe4000fffe0ff */
[----:B------:R-:W-:Y:S02]  /*3a10*/  @P3 MOV R13, R20 ;  /* 0x00000014000d3202 */ /* 0x000fe40000000f00 */
[----:B------:R-:W-:Y:S01]  /*3a20*/  @P3 LOP3.LUT R8, R21, 0xffff, RZ, 0xc0, !PT ;  /* 0x0000ffff15083812 */ /* 0x000fe200078ec0ff */
[----:B--2---:R-:W-:Y:S06]  /*3a30*/  @!P0 BRA `(.L_x_66) ;  /* 0x0000000000a48947 */ /* 0x004fec0003800000 */
[----:B-1----:R-:W-:Y:S01]  /*3a40*/  IMAD.HI.U32 R35, R26, R7, RZ ;  /* 0x000000071a237227 */ /* 0x002fe200078e00ff */
[----:B------:R-:W-:Y:S02]  /*3a50*/  ISETP.NE.AND P0, PT, R6, 0x1, PT ;  /* 0x000000010600780c */ /* 0x000fe40003f05270 */
[----:B------:R-:W-:Y:S01]  /*3a60*/  ISETP.NE.AND P2, PT, R122, 0x1, PT ;  /* 0x000000017a00780c */ /* 0x000fe20003f45270 */
[----:B----4-:R-:W-:Y:S01]  /*3a70*/  IMAD.HI.U32 R34, R25, R16, RZ ;  /* 0x0000001019227227 */ /* 0x010fe200078e00ff */
[----:B------:R-:W-:Y:S02]  /*3a80*/  SHF.R.U32.HI R35, RZ, R24, R35 ;  /* 0x00000018ff237219 */ /* 0x000fe40000011623 */
[----:B------:R-:W-:Y:S01]  /*3a90*/  ISETP.NE.AND P4, PT, R2, 0x1, PT ;  /* 0x000000010200780c */ /* 0x000fe20003f85270 */
[----:B------:R-:W-:Y:S01]  /*3aa0*/  IMAD.HI.U32 R36, R13, R16, RZ ;  /* 0x000000100d247227 */ /* 0x000fe200078e00ff */
[----:B------:R-:W-:Y:S02]  /*3ab0*/  SHF.R.U32.HI R34, RZ, R17, R34 ;  /* 0x00000011ff227219 */ /* 0x000fe40000011622 */
[----:B------:R-:W-:Y:S01]  /*3ac0*/  SEL R3, R26, R35, !P0 ;  /* 0x000000231a037207 */ /* 0x000fe20004000000 */
[C---:B------:R-:W-:Y:S01]  /*3ad0*/  IMAD.HI.U32 R35, R8.reuse, R7, RZ ;  /* 0x0000000708237227 */ /* 0x040fe200078e00ff */
[----:B------:R-:W-:Y:S02]  /*3ae0*/  SEL R11, R25, R34, !P4 ;  /* 0x00000022190b7207 */ /* 0x000fe40006000000 */
[----:B------:R-:W-:Y:S01]  /*3af0*/  SHF.R.U32.HI R36, RZ, R17, R36 ;  /* 0x00000011ff247219 */ /* 0x000fe20000011624 */
[----:B------:R-:W-:Y:S01]  /*3b00*/  IMAD.HI.U32 R38, R3, R4, RZ ;  /* 0x0000000403267227 */ /* 0x000fe200078e00ff */
[----:B------:R-:W-:Y:S03]  /*3b10*/  SHF.R.U32.HI R35, RZ, R24, R35 ;  /* 0x00000018ff237219 */ /* 0x000fe60000011623 */
[----:B------:R-:W-:Y:S01]  /*3b20*/  IMAD.HI.U32 R34, R11, R4, RZ ;  /* 0x000000040b227227 */ /* 0x000fe200078e00ff */
[----:B------:R-:W-:Y:S02]  /*3b30*/  @P2 SHF.R.U32.HI R3, RZ, R5, R38 ;  /* 0x00000005ff032219 */ /* 0x000fe40000011626 */
[----:B------:R-:W-:Y:S02]  /*3b40*/  SEL R9, R8, R35, !P0 ;  /* 0x0000002308097207 */ /* 0x000fe40004000000 */
[----:B------:R-:W-:Y:S01]  /*3b50*/  @P2 SHF.R.U32.HI R11, RZ, R5, R34 ;  /* 0x00000005ff0b2219 */ /* 0x000fe20000011622 */
[C---:B------:R-:W-:Y:S01]  /*3b60*/  IMAD R10, R122.reuse, R3, RZ ;  /* 0x000000037a0a7224 */ /* 0x040fe200078e02ff */
[----:B------:R-:W-:Y:S01]  /*3b70*/  SEL R3, R13, R36, !P4 ;  /* 0x000000240d037207 */ /* 0x000fe20006000000 */
[C---:B------:R-:W-:Y:S03]  /*3b80*/  IMAD.HI.U32 R14, R9.reuse, R4, RZ ;  /* 0x00000004090e7227 */ /* 0x040fe600078e00ff */
[----:B------:R-:W-:Y:S01]  /*3b90*/  ISETP.GE.AND P0, PT, R9, R10, PT ;  /* 0x0000000a0900720c */ /* 0x000fe20003f06270 */
[C---:B------:R-:W-:Y:S01]  /*3ba0*/  IMAD R12, R122.reuse, R11, RZ ;  /* 0x0000000b7a0c7224 */ /* 0x040fe200078e02ff */
[-C--:B------:R-:W-:Y:S04]  /*3bb0*/  SHF.R.U32.HI R14, RZ, R5.reuse, R14 ;  /* 0x00000005ff0e7219 */ /* 0x080fe8000001160e */
[----:B------:R-:W-:Y:S02]  /*3bc0*/  ISETP.GE.OR P0, PT, R3, R12, P0 ;  /* 0x0000000c0300720c */ /* 0x000fe40000706670 */
[----:B------:R-:W-:Y:S05]  /*3bd0*/  SEL R15, R9, R14, !P2 ;  /* 0x0000000e090f7207 */ /* 0x000fea0005000000 */
[----:B------:R-:W-:Y:S04]  /*3be0*/  IMAD.MOV R14, RZ, RZ, -R15 ;  /* 0x000000ffff0e7224 */ /* 0x000fe800078e0a0f */
[----:B------:R-:W-:Y:S02]  /*3bf0*/  IMAD R14, R122, R14, R9 ;  /* 0x0000000e7a0e7224 */ /* 0x000fe400078e0209 */
[C---:B------:R-:W-:Y:S05]  /*3c00*/  @!P0 IMAD.HI.U32 R10, R3.reuse, R4, RZ ;  /* 0x00000004030a8227 */ /* 0x040fea00078e00ff */
[----:B------:R-:W-:Y:S04]  /*3c10*/  @!P0 SHF.R.U32.HI R10, RZ, R5, R10 ;  /* 0x00000005ff0a8219 */ /* 0x000fe8000001160a */
[----:B------:R-:W-:Y:S01]  /*3c20*/  @!P0 SEL R0, R3, R10, !P2 ;  /* 0x0000000a03008207 */ /* 0x000fe20005000000 */
[----:B------:R-:W-:Y:S03]  /*3c30*/  IMAD.MOV R10, RZ, RZ, -R3 ;  /* 0x000000ffff0a7224 */ /* 0x000fe600078e0a03 */
[----:B------:R-:W-:Y:S01]  /*3c40*/  @!P0 IADD3 R15, PT, PT, R15, -R0, RZ ;  /* 0x800000000f0f8210 */ /* 0x000fe20007ffe0ff */
[----:B------:R-:W-:Y:S01]  /*3c50*/  @!P0 IMAD R0, R11, R14, R0 ;  /* 0x0000000e0b008224 */ /* 0x000fe200078e0200 */
[----:B------:R-:W-:Y:S01]  /*3c60*/  IADD3 R11, PT, PT, -R9, RZ, RZ ;  /* 0x000000ff090b7210 */ /* 0x000fe20007ffe1ff */
[----:B------:R-:W-:Y:S02]  /*3c70*/  IMAD R13, R2, R10, R13 ;  /* 0x0000000a020d7224 */ /* 0x000fe400078e020d */
[----:B------:R-:W-:Y:S02]  /*3c80*/  @!P0 IMAD R9, R15, R122, R3 ;  /* 0x0000007a0f098224 */ /* 0x000fe400078e0203 */
[----:B------:R-:W-:Y:S02]  /*3c90*/  @!P0 IMAD.MOV.U32 R3, RZ, RZ, R0 ;  /* 0x000000ffff038224 */ /* 0x000fe400078e0000 */
[----:B------:R-:W-:Y:S02]  /*3ca0*/  IMAD R8, R6, R11, R8 ;  /* 0x0000000b06087224 */ /* 0x000fe400078e0208 */
[----:B------:R-:W-:Y:S02]  /*3cb0*/  IMAD R13, R3, R2, R13 ;  /* 0x00000002030d7224 */ /* 0x000fe400078e020d */
[----:B------:R-:W-:Y:S02]  /*3cc0*/  IMAD R8, R9, R6, R8 ;  /* 0x0000000609087224 */ /* 0x000fe400078e0208 */
.L_x_66:
[----:B------:R-:W-:Y:S05]  /*3cd0*/  BRA.U UP0, `(.L_x_67) ;  /* 0x0000000100107547 */ /* 0x000fea000b800000 */
[----:B------:R-:W-:Y:S04]  /*3ce0*/  MOV R0, UR6 ;  /* 0x0000000600007c02 */ /* 0x000fe80008000f00 */
[----:B------:R-:W-:Y:S04]  /*3cf0*/  SHF.L.U32 R3, R0, 0x1f, RZ ;  /* 0x0000001f00037819 */ /* 0x000fe800000006ff */
[----:B------:R-:W2:Y:S02]  /*3d00*/  SYNCS.PHASECHK.TRANS64.TRYWAIT P0, [UR7+0x78], R3 ;  /* 0x00007803ff0075a7 */ /* 0x000ea40008001107 */
[----:B--2---:R-:W-:Y:S05]  /*3d10*/  @!P0 BRA `(.L_x_68) ;  /* 0x0000009c00c88947 */ /* 0x004fea0003800000 */
.L_x_67:
[----:B------:R-:W-:Y:S02]  /*3d20*/  R2UR UR35, R19 ;  /* 0x00000000132372ca */ /* 0x000fe400000e0000 */
[----:B------:R-:W-:Y:S02]  /*3d30*/  R2UR UR34, R18 ;  /* 0x00000000122272ca */ /* 0x000fe400000e0000 */
[----:B------:R-:W-:Y:S02]  /*3d40*/  ISETP.NE.U32.AND P2, PT, RZ, UR4, PT ;  /* 0x00000004ff007c0c */ /* 0x000fe4000bf45070 */
[----:B------:R-:W-:Y:S02]  /*3d50*/  SHF.L.U32 R12, R31, 0x1f, RZ ;  /* 0x0000001f1f0c7819 */ /* 0x000fe400000006ff */
[----:B------:R-:W-:Y:S05]  /*3d60*/  ISETP.NE.AND.EX P2, PT, RZ, UR5, PT, P2 ;  /* 0x00000005ff007c0c */ /* 0x000fea000bf45320 */
[----:B------:R-:W-:Y:S02]  /*3d70*/  USHF.L.U32 UR35, UR35, 0x7, URZ ;  /* 0x0000000723237899 */ /* 0x000fe400080006ff */
[----:B------:R-:W-:Y:S01]  /*3d80*/  USHF.L.U32 UR34, UR34, 0x8, URZ ;  /* 0x0000000822227899 */ /* 0x000fe200080006ff */
[----:B------:R-:W-:Y:S11]  /*3d90*/  BRA.U !UP3, `(.L_x_69) ;  /* 0x000000010b347547 */ /* 0x000ff6000b800000 */
[----:B------:R-:W-:Y:S01]  /*3da0*/  UPLOP3.LUT UP1, UPT, UPT, UPT, UP2, 0x80, 0x8 ;  /* 0x000000000008789c */ /* 0x000fe20003f2f020 */
[----:B--2---:R-:W-:Y:S02]  /*3db0*/  HFMA2 R0, -RZ, RZ, 0, 5.9604644775390625e-08 ;  /* 0x00000001ff007431 */ /* 0x004fe400000001ff */
[----:B------:R-:W-:Y:S03]  /*3dc0*/  IMAD.MOV.U32 R175, RZ, RZ, 0x1 ;  /* 0x00000001ffaf7424 */ /* 0x000fe600078e00ff */
[----:B------:R-:W-:Y:S05]  /*3dd0*/  PLOP3.LUT P0, PT, PT, PT, UP1, 0x80, 0x8 ;  /* 0x000000000008781c */ /* 0x000fea0003f0f018 */
[----:B------:R-:W2:Y:S01]  /*3de0*/  @UP1 LDCU.64 UR10, c[0x0][0x888] ;  /* 0x00011100ff0a17ac */ /* 0x000ea20008000a00 */
[----:B------:R-:W-:Y:S07]  /*3df0*/  @UP1 UIMAD UR8, UR36, UR4, URZ ;  /* 0x00000004240812a4 */ /* 0x000fee000f8e02ff */
[----:B------:R-:W-:Y:S01]  /*3e00*/  @!P0 PRMT R175, R0, 0x7610, R175 ;  /* 0x0000761000af8816 */ /* 0x000fe200000000af */
[----:B--2---:R-:W-:Y:S03]  /*3e10*/  @UP1 UIMAD.WIDE UR10, UR8, 0x4, UR10 ;  /* 0x00000004080a18a5 */ /* 0x004fe6000f8e020a */
[----:B------:R-:W2:Y:S03]  /*3e20*/  @!UP1 LDCU UR8, c[0x0][0x880] ;  /* 0x00011000ff0897ac */ /* 0x000ea60008000800 */
[----:B------:R-:W-:Y:S01]  /*3e30*/  IMAD.U32 R10, RZ, RZ, UR10 ;  /* 0x0000000aff0a7e24 */ /* 0x000fe2000f8e00ff */
[----:B------:R-:W-:Y:S05]  /*3e40*/  MOV R11, UR11 ;  /* 0x0000000b000b7c02 */ /* 0x000fea0008000f00 */
[----:B-----5:R3:W5:Y:S02]  /*3e50*/  @P0 LDG.E R139, desc[UR38][R10.64] ;  /* 0x000000260a8b0981 */ /* 0x020764000c1e1900 */
[----:B--23--:R-:W-:Y:S07]  /*3e60*/  @!P0 IMAD.U32 R139, RZ, RZ, UR8 ;  /* 0x00000008ff8b8e24 */ /* 0x00cfee000f8e00ff */
.L_x_69:
[----:B-----5:R-:W-:Y:S01]  /*3e70*/  @!P2 FSETP.EQ.AND P0, PT, R139, RZ, PT ;  /* 0x000000ff8b00a20b */ /* 0x020fe20003f02000 */
[----:B------:R-:W-:Y:S01]  /*3e80*/  @!UPT UIADD3 URZ, UPT, UPT, URZ, URZ, URZ ;  /* 0x000000fffffff290 */ /* 0x000fe2000fffe0ff */
[----:B------:R-:W-:Y:S11]  /*3e90*/  @!P2 BRA `(.L_x_70) ;  /* 0x000000000014a947 */ /* 0x000ff60003800000 */
[----:B------:R-:W-:Y:S02]  /*3ea0*/  LOP3.LUT P2, RZ, R175, 0xff, RZ, 0xc0, !PT ;  /* 0x000000ffafff7812 */ /* 0x000fe4000784c0ff */
[----:B------:R-:W-:Y:S04]  /*3eb0*/  PLOP3.LUT P0, PT, PT, PT, UP1, 0x80, 0x8 ;  /* 0x000000000008781c */ /* 0x000fe80003f0f018 */
[----:B------:R-:W-:Y:S07]  /*3ec0*/  PLOP3.LUT P0, PT, P0, PT, PT, 0x8, 0x80 ;  /* 0x000000000080781c */ /* 0x000fee000070e170 */
[----:B------:R-:W-:Y:S11]  /*3ed0*/  @P2 FSETP.EQ.AND P0, PT, R139, RZ, PT ;  /* 0x000000ff8b00220b */ /* 0x000ff60003f02000 */
[----:B------:R-:W-:Y:S02]  /*3ee0*/  @!UPT UIADD3 URZ, UPT, UPT, URZ, URZ, URZ ;  /* 0x000000fffffff290 */ /* 0x000fe4000fffe0ff */
.L_x_70:
[----:B------:R-:W3:Y:S01]  /*3ef0*/  SYNCS.PHASECHK.TRANS64.TRYWAIT P2, [UR7+0x50], R12 ;  /* 0x0000500cff0075a7 */ /* 0x000ee20008041107 */
[----:B------:R-:W-:Y:S04]  /*3f00*/  ELECT P4, URZ, PT ;  /* 0x0000000000ff782f */ /* 0x000fe80003880000 */
[----:B------:R-:W-:Y:S11]  /*3f10*/  PLOP3.LUT P4, PT, P0, P4, PT, 0xf2, 0x2f ;  /* 0x00000000002f781c */ /* 0x000ff60000789e72 */
[----:B------:R-:W-:Y:S02]  /*3f20*/  @!UPT UIADD3 URZ, UPT, UPT, URZ, URZ, URZ ;  /* 0x000000fffffff290 */ /* 0x000fe4000fffe0ff */
[----:B-1----:R-:W-:Y:S05]  /*3f30*/  @!P4 IADD3 R9, P0, PT, R32, 0x580, RZ ;  /* 0x000005802009c810 */ /* 0x002fea0007f1e0ff */
[----:B--2---:R-:W-:Y:S01]  /*3f40*/  @!P4 IMAD.X R0, RZ, RZ, R33, P0 ;  /* 0x000000ffff00c224 */ /* 0x004fe200000e0621 */
[----:B---3--:R-:W-:Y:S07]  /*3f50*/  @!P2 BRA `(.L_x_71) ;  /* 0x0000009c0050a947 */ /* 0x008fee0003800000 */
.L_x_136:
[----:B------:R-:W-:Y:S01]  /*3f60*/  @!P4 R2UR UR8, R0 ;  /* 0x000000000008c2ca */ /* 0x000fe200000e0000 */
[----:B------:R-:W-:Y:S01]  /*3f70*/  VOTEU.ALL UP0, P4 ;  /* 0x0000000000ff7886 */ /* 0x000fe20002000000 */
[----:B------:R-:W-:Y:S01]  /*3f80*/  @!P4 R2UR UR9, R9 ;  /* 0x000000000909c2ca */ /* 0x000fe200000e0000 */
[----:B------:R-:W-:Y:S01]  /*3f90*/  @!P4 IMAD.MOV.U32 R0, RZ, RZ, 0x4000 ;  /* 0x00004000ff00c424 */ /* 0x000fe200078e00ff */
[----:B------:R-:W-:Y:S01]  /*3fa0*/  UMOV UR10, 0x0 ;  /* 0x00000000000a7882 */ /* 0x000fe20000000000 */
[----:B------:R-:W-:Y:S01]  /*3fb0*/  UMOV UR11, 0x10000000 ;  /* 0x10000000000b7882 */ /* 0x000fe20000000000 */
[----:B------:R-:W-:Y:S01]  /*3fc0*/  @!UP0 UIADD3 UR32, UPT, UPT, UR7, 0x400, URZ ;  /* 0x0000040007208890 */ /* 0x000fe2000fffe0ff */
[----:B------:R-:W-:Y:S01]  /*3fd0*/  @!P4 IADD3 R9, P0, PT, R32, 0x580, RZ ;  /* 0x000005802009c810 */ /* 0x000fe20007f1e0ff */
[----:B------:R-:W-:Y:S05]  /*3fe0*/  VOTEU.ALL UP0, P4 ;  /* 0x0000000000ff7886 */ /* 0x000fea0002000000 */
[----:B------:R-:W-:Y:S01]  /*3ff0*/  IMAD.U32 R11, RZ, RZ, UR8 ;  /* 0x00000008ff0b7e24 */ /* 0x000fe2000f8e00ff */
[----:B------:R-:W-:Y:S01]  /*4000*/  UPRMT UR8, UR37, 0x654, UR33 ;  /* 0x0000065425087896 */ /* 0x000fe20008000021 */
[----:B------:R-:W-:Y:S03]  /*4010*/  IMAD.U32 R10, RZ, RZ, UR9 ;  /* 0x00000009ff0a7e24 */ /* 0x000fe6000f8e00ff */
[----:B------:R-:W-:Y:S02]  /*4020*/  @!P4 R2UR UR15, R11 ;  /* 0x000000000b0fc2ca */ /* 0x000fe400000e0000 */
[----:B------:R-:W-:Y:S11]  /*4030*/  @!P4 R2UR UR14, R10 ;  /* 0x000000000a0ec2ca */ /* 0x000ff600000e0000 */
[----:B------:R-:W-:Y:S02]  /*4040*/  @!UPT UIADD3 URZ, UPT, UPT, URZ, URZ, URZ ;  /* 0x000000fffffff290 */ /* 0x000fe4000fffe0ff */
[----:B------:R2:W-:Y:S01]  /*4050*/  @!UP0 UTMALDG.3D [UR32], [UR14], desc[UR10] ;  /* 0x00000a200e0085b4 */ /* 0x0005e20008011000 */
[----:B------:R3:W-:Y:S01]  /*4060*/  @!P4 SYNCS.ARRIVE.TRANS64.RED.A0TR RZ, [UR7+0x30], R0 ;  /* 0x00003000ffffc9a7 */ /* 0x0007e20008300407 */
[----:B------:R-:W-:Y:S01]  /*4070*/  SYNCS.ARRIVE.TRANS64.RED.A1T0 RZ, [UR8], RZ ;  /* 0x000000ffffff79a7 */ /* 0x000fe20008100408 */
[----:B---3--:R-:W-:Y:S01]  /*4080*/  @!P4 IMAD.X R0, RZ, RZ, R33, P0 ;  /* 0x000000ffff00c224 */ /* 0x008fe200000e0621 */
[----:B------:R-:W3:Y:S02]  /*4090*/  SYNCS.PHASECHK.TRANS64.TRYWAIT P2, [UR7+0x58], R12 ;  /* 0x0000580cff0075a7 */ /* 0x000ee40008041107 */
[----:B--23--:R-:W-:Y:S05]  /*40a0*/  @!P2 BRA `(.L_x_72) ;  /* 0x0000009c0014a947 */ /* 0x00cfea0003800000 */
.L_x_138:
        /* <DEDUP_REMOVED lines=8> */
[----:B------:R-:W-:Y:S01]  /*4130*/  @!UP0 UIADD3 UR24, UPT, UPT, UR7, 0x4400, URZ ;  /* 0x0000440007188890 */ /* 0x000fe2000fffe0ff */
[----:B------:R-:W-:Y:S01]  /*4140*/  VOTEU.ALL UP0, P4 ;  /* 0x0000000000ff7886 */ /* 0x000fe20002000000 */
[----:B------:R-:W-:Y:S01]  /*4150*/  UMOV UR27, UR35 ;  /* 0x00000023001b7c82 */ /* 0x000fe20008000000 */
[----:B------:R-:W-:Y:S02]  /*4160*/  UMOV UR28, UR36 ;  /* 0x00000024001c7c82 */ /* 0x000fe40008000000 */
[----:B------:R-:W-:Y:S01]  /*4170*/  IMAD.U32 R11, RZ, RZ, UR8 ;  /* 0x00000008ff0b7e24 */ /* 0x000fe2000f8e00ff */
[----:B------:R-:W-:Y:S01]  /*4180*/  UPRMT UR8, UR37, 0x654, UR25 ;  /* 0x0000065425087896 */ /* 0x000fe20008000019 */
[----:B------:R-:W-:Y:S02]  /*4190*/  IMAD.U32 R10, RZ, RZ, UR9 ;  /* 0x00000009ff0a7e24 */ /* 0x000fe4000f8e00ff */
[----:B------:R-:W-:Y:S01]  /*41a0*/  @!P4 IMAD.X R18, RZ, RZ, R33, P0 ;  /* 0x000000ffff12c224 */ /* 0x000fe200000e0621 */
[----:B------:R-:W-:Y:S02]  /*41b0*/  @!P4 R2UR UR15, R11 ;  /* 0x000000000b0fc2ca */ /* 0x000fe400000e0000 */
[----:B------:R-:W-:Y:S11]  /*41c0*/  @!P4 R2UR UR14, R10 ;  /* 0x000000000a0ec2ca */ /* 0x000ff600000e0000 */
[----:B------:R-:W-:Y:S02]  /*41d0*/  @!UPT UIADD3 URZ, UPT, UPT, URZ, URZ, URZ ;  /* 0x000000fffffff290 */ /* 0x000fe4000fffe0ff */
[----:B------:R2:W-:Y:S01]  /*41e0*/  @!UP0 UTMALDG.3D [UR24], [UR14], desc[UR10] ;  /* 0x00000a180e0085b4 */ /* 0x0005e20008011000 */
[----:B------:R2:W-:Y:S01]  /*41f0*/  @!P4 SYNCS.ARRIVE.TRANS64.RED.A0TR RZ, [UR7+0x38], R0 ;  /* 0x00003800ffffc9a7 */ /* 0x0005e20008300407 */
[----:B------:R-:W-:Y:S01]  /*4200*/  SYNCS.ARRIVE.TRANS64.RED.A1T0 RZ, [UR8], RZ ;  /* 0x000000ffffff79a7 */ /* 0x000fe20008100408 */
[----:B------:R-:W3:Y:S02]  /*4210*/  SYNCS.PHASECHK.TRANS64.TRYWAIT P2, [UR7+0x60], R12 ;  /* 0x0000600cff0075a7 */ /* 0x000ee40008041107 */
[----:B--23--:R-:W-:Y:S05]  /*4220*/  @!P2 BRA `(.L_x_73) ;  /* 0x0000009800cca947 */ /* 0x00cfea0003800000 */
.L_x_140:
[----:B------:R-:W2:Y:S01]  /*4230*/  LDC.64 R14, c[0x0][0xb10] ;  /* 0x0002c400ff0e7b82 */ /* 0x000ea20000000a00 */
[----:B------:R-:W-:Y:S01]  /*4240*/  @!P4 R2UR UR8, R18 ;  /* 0x000000001208c2ca */ /* 0x000fe200000e0000 */
[----:B------:R-:W-:Y:S01]  /*4250*/  VOTEU.ALL UP0, P4 ;  /* 0x0000000000ff7886 */ /* 0x000fe20002000000 */
[----:B------:R-:W-:Y:S01]  /*4260*/  @!P4 R2UR UR9, R19 ;  /* 0x000000001309c2ca */ /* 0x000fe200000e0000 */
[----:B------:R-:W-:Y:S01]  /*4270*/  UMOV UR10, 0x0 ;  /* 0x00000000000a7882 */ /* 0x000fe20000000000 */
[----:B------:R-:W-:Y:S03]  /*4280*/  UMOV UR11, 0x10000000 ;  /* 0x10000000000b7882 */ /* 0x000fe60000000000 */
[----:B------:R-:W3:Y:S01]  /*4290*/  LDC.64 R10, c[0x0][0xb18] ;  /* 0x0002c600ff0a7b82 */ /* 0x000ee20000000a00 */
[----:B------:R-:W-:Y:S01]  /*42a0*/  @!UP0 UIADD3 UR18, UPT, UPT, UR34, 0x80, URZ ;  /* 0x0000008022128890 */ /* 0x000fe2000fffe0ff */
[----:B------:R-:W-:Y:S01]  /*42b0*/  @P3 SHF.R.U32.HI R28, RZ, 0x10, R21 ;  /* 0x00000010ff1c3819 */ /* 0x000fe20000011615 */
[----:B------:R-:W-:Y:S01]  /*42c0*/  @!UP0 UIADD3 UR16, UPT, UPT, UR7, 0x8400, URZ ;  /* 0x0000840007108890 */ /* 0x000fe2000fffe0ff */
[----:B------:R-:W-:Y:S01]  /*42d0*/  VIADD R30, R30, 0x1 ;  /* 0x000000011e1e7836 */ /* 0x000fe20000000000 */
[----:B------:R-:W-:Y:S03]  /*42e0*/  VOTEU.ALL UP0, P4 ;  /* 0x0000000000ff7886 */ /* 0x000fe60002000000 */
[----:B------:R-:W5:Y:S01]  /*42f0*/  @!P1 LDC R0, c[0x0][0xb20] ;  /* 0x0002c800ff009b82 */ /* 0x000f620000000800 */
[----:B------:R-:W-:Y:S01]  /*4300*/  UMOV UR19, UR35 ;  /* 0x0000002300137c82 */ /* 0x000fe20008000000 */
[----:B------:R-:W-:Y:S01]  /*4310*/  IMAD.U32 R19, RZ, RZ, UR8 ;  /* 0x00000008ff137e24 */ /* 0x000fe2000f8e00ff */
[----:B------:R-:W-:Y:S05]  /*4320*/  UMOV UR20, UR36 ;  /* 0x0000002400147c82 */ /* 0x000fea0008000000 */
[----:B-1----:R-:W1:Y:S01]  /*4330*/  @!P1 LDC R3, c[0x0][0xb0c] ;  /* 0x0002c300ff039b82 */ /* 0x002e620000000800 */
[----:B------:R-:W-:Y:S01]  /*4340*/  IMAD.U32 R18, RZ, RZ, UR9 ;  /* 0x00000009ff127e24 */ /* 0x000fe2000f8e00ff */
[----:B------:R-:W-:Y:S01]  /*4350*/  UPRMT UR8, UR37, 0x654, UR17 ;  /* 0x0000065425087896 */ /* 0x000fe20008000011 */
[----:B------:R-:W-:Y:S03]  /*4360*/  @!P4 R2UR UR15, R19 ;  /* 0x00000000130fc2ca */ /* 0x000fe600000e0000 */
[----:B------:R-:W-:Y:S01]  /*4370*/  @!P4 R2UR UR14, R18 ;  /* 0x00000000120ec2ca */ /* 0x000fe200000e0000 */
[----:B------:R-:W-:Y:S11]  /*4380*/  @!P4 IMAD.MOV.U32 R18, RZ, RZ, 0x4000 ;  /* 0x00004000ff12c424 */ /* 0x000ff600078e00ff */
[----:B------:R-:W-:Y:S01]  /*4390*/  @!UPT UIADD3 URZ, UPT, UPT, URZ, URZ, URZ ;  /* 0x000000fffffff290 */ /* 0x000fe2000fffe0ff */
[----:B------:R1:W-:Y:S01]  /*43a0*/  @!UP0 UTMALDG.3D [UR16], [UR14], desc[UR10] ;  /* 0x00000a100e0085b4 */ /* 0x0003e20008011000 */
[----:B------:R1:W-:Y:S02]  /*43b0*/  @!P4 SYNCS.ARRIVE.TRANS64.RED.A0TR RZ, [UR7+0x40], R18 ;  /* 0x00004012ffffc9a7 */ /* 0x0003e40008300407 */
[----:B-1----:R-:W-:Y:S01]  /*43c0*/  @!P1 ISETP.NE.AND P2, PT, R3, 0x1, PT ;  /* 0x000000010300980c */ /* 0x002fe20003f45270 */
[C---:B--2---:R-:W-:Y:S01]  /*43d0*/  @!P1 IMAD.HI.U32 R14, R13.reuse, R14, RZ ;  /* 0x0000000e0d0e9227 */ /* 0x044fe200078e00ff */
[----:B---3--:R-:W-:Y:S03]  /*43e0*/  @!P1 ISETP.NE.AND P0, PT, R10, 0x1, PT ;  /* 0x000000010a00980c */ /* 0x008fe60003f05270 */
[C---:B------:R-:W-:Y:S01]  /*43f0*/  @!P1 IMAD.HI.U32 R11, R8.reuse, R11, RZ ;  /* 0x0000000b080b9227 */ /* 0x040fe200078e00ff */
[----:B------:R-:W-:Y:S04]  /*4400*/  @!P1 SHF.R.U32.HI R14, RZ, R15, R14 ;  /* 0x0000000fff0e9219 */ /* 0x000fe8000001160e */
[----:B-----5:R-:W-:Y:S01]  /*4410*/  @!P1 SHF.R.U32.HI R9, RZ, R0, R11 ;  /* 0x00000000ff099219 */ /* 0x020fe2000001160b */
[----:B------:R-:W-:Y:S01]  /*4420*/  SYNCS.ARRIVE.TRANS64.RED.A1T0 RZ, [UR8], RZ ;  /* 0x000000ffffff79a7 */ /* 0x000fe20008100408 */
[----:B------:R-:W-:Y:S02]  /*4430*/  @!P1 SEL R14, R13, R14, !P2 ;  /* 0x0000000e0d0e9207 */ /* 0x000fe40005000000 */
[----:B------:R-:W-:Y:S01]  /*4440*/  @!P1 SEL R9, R8, R9, !P0 ;  /* 0x0000000908099207 */ /* 0x000fe20004000000 */
[----:B------:R-:W1:Y:S04]  /*4450*/  SYNCS.PHASECHK.TRANS64.TRYWAIT P5, [UR7+0x68], R12 ;  /* 0x0000680cff0075a7 */ /* 0x000e6800080a1107 */
[----:B------:R-:W-:Y:S02]  /*4460*/  @!P1 IMAD.IADD R0, R9, 0x1, -R14 ;  /* 0x0000000109009824 */ /* 0x000fe400078e0a0e */
[----:B------:R-:W-:Y:S02]  /*4470*/  @!P1 IMAD.IADD R9, R14, 0x1, -R9 ;  /* 0x000000010e099824 */ /* 0x000fe400078e0a09 */
[----:B------:R-:W-:Y:S02]  /*4480*/  @!P1 IMAD R13, R0, R3, R13 ;  /* 0x00000003000d9224 */ /* 0x000fe400078e020d */
[----:B------:R-:W-:Y:S01]  /*4490*/  @!P1 IMAD R8, R9, R10, R8 ;  /* 0x0000000a09089224 */ /* 0x000fe200078e0208 */
[----:B-1----:R-:W-:Y:S06]  /*44a0*/  @!P5 BRA `(.L_x_74) ;  /* 0x000000980044d947 */ /* 0x002fec0003800000 */
.L_x_142:
[----:B-1----:R-:W-:Y:S01]  /*44b0*/  @!P4 IADD3 R3, P0, PT, R32, 0x580, RZ ;  /* 0x000005802003c810 */ /* 0x002fe20007f1e0ff */
[----:B------:R-:W-:Y:S01]  /*44c0*/  VOTEU.ALL UP0, P4 ;  /* 0x0000000000ff7886 */ /* 0x000fe20002000000 */
[----:B------:R-:W-:Y:S01]  /*44d0*/  UMOV UR18, 0x0 ;  /* 0x0000000000127882 */ /* 0x000fe20000000000 */
[----:B------:R-:W-:Y:S01]  /*44e0*/  UMOV UR19, 0x10000000 ;  /* 0x1000000000137882 */ /* 0x000fe20000000000 */
[----:B------:R-:W-:Y:S01]  /*44f0*/  @!P4 R2UR UR9, R3 ;  /* 0x000000000309c2ca */ /* 0x000fe200000e0000 */
[----:B------:R-:W-:Y:S01]  /*4500*/  @!P4 IMAD.X R0, RZ, RZ, R33, P0 ;  /* 0x000000ffff00c224 */ /* 0x000fe200000e0621 */
[----:B------:R-:W-:Y:S01]  /*4510*/  @!UP0 UIADD3 UR10, UPT, UPT, UR34, 0xc0, URZ ;  /* 0x000000c0220a8890 */ /* 0x000fe2000fffe0ff */
[----:B------:R-:W-:Y:S01]  /*4520*/  ISETP.NE.AND P0, PT, R30, 0x2, PT ;  /* 0x000000021e00780c */ /* 0x000fe20003f05270 */
[----:B------:R-:W-:Y:S01]  /*4530*/  UMOV UR11, UR35 ;  /* 0x00000023000b7c82 */ /* 0x000fe20008000000 */
[----:B------:R-:W-:Y:S01]  /*4540*/  UMOV UR12, UR36 ;  /* 0x00000024000c7c82 */ /* 0x000fe20008000000 */
[----:B------:R-:W-:Y:S01]  /*4550*/  @!P4 R2UR UR8, R0 ;  /* 0x000000000008c2ca */ /* 0x000fe200000e0000 */
[----:B------:R-:W-:Y:S01]  /*4560*/  IMAD.IADD R18, R8, 0x1, R173 ;  /* 0x0000000108127824 */ /* 0x000fe200078e02ad */
[----:B------:R-:W-:Y:S01]  /*4570*/  @P3 R2UR UR36, R28 ;  /* 0x000000001c2432ca */ /* 0x000fe200000e0000 */
[----:B------:R-:W-:Y:S01]  /*4580*/  IMAD.IADD R19, R13, 0x1, R174 ;  /* 0x000000010d137824 */ /* 0x000fe200078e02ae */
[----:B------:R-:W-:Y:S02]  /*4590*/  SEL R0, RZ, 0x1, P0 ;  /* 0x00000001ff007807 */ /* 0x000fe40000000000 */
[----:B------:R-:W-:Y:S01]  /*45a0*/  LOP3.LUT R31, R31, 0x1, RZ, 0x3c, !PT ;  /* 0x000000011f1f7812 */ /* 0x000fe200078e3cff */
[----:B------:R-:W-:Y:S01]  /*45b0*/  IMAD.U32 R10, RZ, RZ, UR9 ;  /* 0x00000009ff0a7e24 */ /* 0x000fe2000f8e00ff */
[----:B------:R-:W-:Y:S01]  /*45c0*/  @!UP0 UIADD3 UR9, UPT, UPT, UR7, 0x48, URZ ;  /* 0x0000004807098890 */ /* 0x000fe2000fffe0ff */
[----:B------:R-:W-:Y:S02]  /*45d0*/  LOP3.LUT R29, R29, R0, RZ, 0x3c, !PT ;  /* 0x000000001d1d7212 */ /* 0x000fe400078e3cff */
[----:B------:R-:W-:Y:S02]  /*45e0*/  SEL R30, R30, RZ, P0 ;  /* 0x000000ff1e1e7207 */ /* 0x000fe40000000000 */
[----:B------:R-:W-:Y:S01]  /*45f0*/  IMAD.U32 R11, RZ, RZ, UR8 ;  /* 0x00000008ff0b7e24 */ /* 0x000fe2000f8e00ff */
[----:B------:R-:W-:Y:S01]  /*4600*/  @!P4 R2UR UR14, R10 ;  /* 0x000000000a0ec2ca */ /* 0x000fe200000e0000 */
[----:B------:R-:W-:Y:S01]  /*4610*/  @!UP0 UIADD3 UR8, UPT, UPT, UR7, 0xc400, URZ ;  /* 0x0000c40007088890 */ /* 0x000fe2000fffe0ff */
[----:B------:R-:W-:Y:S02]  /*4620*/  VOTEU.ALL UP0, P4 ;  /* 0x0000000000ff7886 */ /* 0x000fe40002000000 */
[----:B------:R-:W-:Y:S11]  /*4630*/  @!P4 R2UR UR15, R11 ;  /* 0x000000000b0fc2ca */ /* 0x000ff600000e0000 */
[----:B------:R-:W-:Y:S02]  /*4640*/  @!UPT UIADD3 URZ, UPT, UPT, URZ, URZ, URZ ;  /* 0x000000fffffff290 */ /* 0x000fe4000fffe0ff */
[----:B------:R2:W-:Y:S01]  /*4650*/  @!UP0 UTMALDG.3D [UR8], [UR14], desc[UR18] ;  /* 0x000012080e0085b4 */ /* 0x0005e20008011000 */
[----:B------:R2:W-:Y:S01]  /*4660*/  @!P4 SYNCS.ARRIVE.TRANS64.RED.A0TR RZ, [UR7+0x48], R27 ;  /* 0x0000481bffffc9a7 */ /* 0x0005e20008300407 */
[----:B------:R-:W-:Y:S01]  /*4670*/  UPLOP3.LUT UP0, UPT, UPT, UPT, UPT, 0x80, 0x8 ;  /* 0x000000000008789c */ /* 0x000fe20003f0f070 */
[----:B------:R-:W-:Y:S01]  /*4680*/  SYNCS.ARRIVE.TRANS64.RED.A1T0 RZ, [UR13], RZ ;  /* 0x000000ffffff79a7 */ /* 0x000fe2000810040d */
[----:B------:R-:W-:Y:S09]  /*4690*/  @P3 BRA `(.L_x_75) ;  /* 0xfffffff000943947 */ /* 0x000ff2000383ffff */
[----:B------:R-:W-:-:S04]  /*46a0*/  SHF.L.U32 R3, R31, 0x1f, RZ ;  /* 0x0000001f1f037819 */ /* 0x000fc800000006ff */
[----:B------:R-:W1:Y:S02]  /*46b0*/  SYNCS.PHASECHK.TRANS64.TRYWAIT P0, [UR7+0x50], R3 ;  /* 0x00005003ff0075a7 */ /* 0x000e640008001107 */
[----:B-1----:R-:W-:Y:S05]  /*46c0*/  @!P0 BRA `(.L_x_76) ;  /* 0x0000009400d48947 */ /* 0x002fea0003800000 */
.L_x_144:
[----:B------:R-:W3:Y:S02]  /*46d0*/  SYNCS.PHASECHK.TRANS64.TRYWAIT P0, [UR7+0x58], R3 ;  /* 0x00005803ff0075a7 */ /* 0x000ee40008001107 */
[----:B---3--:R-:W-:Y:S05]  /*46e0*/  @!P0 BRA `(.L_x_77) ;  /* 0x0000009400e48947 */ /* 0x008fea0003800000 */
.L_x_146:
[----:B------:R-:W3:Y:S02]  /*46f0*/  SYNCS.PHASECHK.TRANS64.TRYWAIT P0, [UR7+0x60], R3 ;  /* 0x00006003ff0075a7 */ /* 0x000ee40008001107 */
[----:B---3--:R-:W-:Y:S05]  /*4700*/  @!P0 BRA `(.L_x_78) ;  /* 0x0000009400f48947 */ /* 0x008fea0003800000 */
.L_x_148:
[----:B-1----:R-:W-:-:S07]  /*4710*/  MOV R0, UR7 ;  /* 0x0000000700007c02 */ /* 0x002fce0008000f00 */
.L_x_79:
[----:B-1----:R-:W-:-:S04]  /*4720*/  SHF.L.U32 R3, R31, 0x1f, RZ ;  /* 0x0000001f1f037819 */ /* 0x002fc800000006ff */
[----:B------:R1:W3:Y:S03]  /*4730*/  SYNCS.PHASECHK.TRANS64.TRYWAIT P0, [R0+URZ+0x68], R3 ;  /* 0x00006803000075a7 */ /* 0x0002e600080011ff */
[----:B---3--:R-:W-:Y:S05]  /*4740*/  @!P0 NANOSLEEP.SYNCS 0x989680 ;  /* 0x009896800000895d */ /* 0x008fea0003900000 */
[----:B------:R-:W3:Y:S02]  /*4750*/  @!P0 SYNCS.PHASECHK.TRANS64 P0, [R0+URZ+0x68], R3 ;  /* 0x00006803000085a7 */ /* 0x000ee400080010ff */
[----:B--23--:R-:W-:Y:S05]  /*4760*/  @P0 EXIT ;  /* 0x000000000000094d */ /* 0x00cfea0003800000 */
[----:B------:R-:W-:Y:S05]  /*4770*/  BRA `(.L_x_79) ;  /* 0xfffffffc00e87947 */ /* 0x000fea000383ffff */
.L_x_64:
[----:B------:R-:W-:-:S06]  /*4780*/  UISETP.GE.AND UP0, UPT, UR8, 0x4, UPT ;  /* 0x000000040800788c */ /* 0x000fcc000bf06270 */
[----:B------:R-:W-:-:S13]  /*4790*/  PLOP3.LUT P0, PT, PT, PT, UP0, 0x80, 0x8 ;  /* 0x000000000008781c */ /* 0x000fda0003f0f008 */
[----:B------:R-:W-:Y:S05]  /*47a0*/  @!P0 EXIT ;  /* 0x000000000000894d */ /* 0x000fea0003800000 */
[----:B------:R-:W-:Y:S01]  /*47b0*/  BAR.SYNC.DEFER_BLOCKING 0x6, 0xa0 ;  /* 0x0182800000007b1d */ /* 0x000fe20000010000 */
[C---:B------:R-:W-:Y:S01]  /*47c0*/  IMAD.SHL.U32 R3, R197.reuse, 0x40, RZ ;  /* 0x00000040c5037824 */ /* 0x040fe200078e00ff */
[C---:B------:R-:W-:Y:S01]  /*47d0*/  LOP3.LUT R195, R197.reuse, 0x1, RZ, 0xc0, !PT ;  /* 0x00000001c5c37812 */ /* 0x040fe200078ec0ff */
[C---:B------:R-:W-:Y:S01]  /*47e0*/  IMAD.U32 R127, R197.reuse, 0x10000, RZ ;  /* 0x00010000c57f7824 */ /* 0x040fe200078e00ff */
[----:B------:R-:W-:Y:S01]  /*47f0*/  CS2R R190, SRZ ;  /* 0x0000000000be7805 */ /* 0x000fe2000001ff00 */
[----:B------:R-:W-:Y:S01]  /*4800*/  IMAD.SHL.U32 R196, R197, 0x8, RZ ;  /* 0x00000008c5c47824 */ /* 0x000fe200078e00ff */
[----:B------:R-:W-:Y:S02]  /*4810*/  UMOV UR41, 0x400 ;  /* 0x0000040000297882 */ /* 0x000fe40000000000 */
[----:B------:R-:W1:Y:S01]  /*4820*/  LDC R181, c[0x0][0x370] ;  /* 0x0000dc00ffb57b82 */ /* 0x000e620000000800 */
[----:B------:R-:W-:Y:S01]  /*4830*/  ULEA UR41, UR37, UR41, 0x18 ;  /* 0x0000002925297291 */ /* 0x000fe2000f8ec0ff */
[----:B------:R-:W-:Y:S01]  /*4840*/  ISETP.NE.U32.AND P0, PT, R195, 0x1, PT ;  /* 0x00000001c300780c */ /* 0x000fe20003f05070 */
[----:B------:R-:W-:Y:S01]  /*4850*/  IMAD.MOV.U32 R194, RZ, RZ, 0x2 ;  /* 0x00000002ffc27424 */ /* 0x000fe200078e00ff */
[----:B------:R-:W-:Y:S01]  /*4860*/  LOP3.LUT R5, R3, 0x1c0, RZ, 0xc0, !PT ;  /* 0x000001c003057812 */ /* 0x000fe200078ec0ff */
[----:B------:R-:W-:Y:S01]  /*4870*/  IMAD.MOV.U32 R193, RZ, RZ, 0x4 ;  /* 0x00000004ffc17424 */ /* 0x000fe200078e00ff */
[----:B------:R-:W-:Y:S01]  /*4880*/  LOP3.LUT R127, R127, 0x600000, RZ, 0xc0, !PT ;  /* 0x006000007f7f7812 */ /* 0x000fe200078ec0ff */
[----:B------:R-:W-:Y:S01]  /*4890*/  IMAD.MOV.U32 R126, RZ, RZ, RZ ;  /* 0x000000ffff7e7224 */ /* 0x000fe200078e00ff */
[----:B------:R-:W2:Y:S01]  /*48a0*/  LDC R182, c[0x0][0x374] ;  /* 0x0000dd00ffb67b82 */ /* 0x000ea20000000800 */
[----:B------:R-:W-:Y:S01]  /*48b0*/  R2P PR, R197, 0x6 ;  /* 0x00000006c5007804 */ /* 0x000fe20000000000 */
[----:B------:R-:W-:Y:S01]  /*48c0*/  IMAD.MOV.U32 R192, RZ, RZ, RZ ;  /* 0x000000ffffc07224 */ /* 0x000fe200078e00ff */
[----:B------:R-:W-:Y:S01]  /*48d0*/  LOP3.LUT R196, R5, 0x38, R196, 0xf8, !PT ;  /* 0x0000003805c47812 */ /* 0x000fe200078ef8c4 */
[----:B------:R-:W-:Y:S01]  /*48e0*/  IMAD.MOV.U32 R179, RZ, RZ, RZ ;  /* 0x000000ffffb37224 */ /* 0x000fe200078e00ff */
[----:B------:R-:W-:Y:S01]  /*48f0*/  LOP3.LUT R197, R197, 0x60, RZ, 0xc0, !PT ;  /* 0x00000060c5c57812 */ /* 0x000fe200078ec0ff */
[----:B------:R-:W4:Y:S01]  /*4900*/  LDCU.64 UR46, c[0x0][0x348] ;  /* 0x00006900ff2e77ac */ /* 0x000f220008000a00 */
[----:B------:R-:W-:Y:S01]  /*4910*/  LOP3.LUT R196, R196, 0x1e00, R3, 0xf8, !PT ;  /* 0x00001e00c4c47812 */ /* 0x000fe200078ef803 */
[----:B------:R-:W3:Y:S01]  /*4920*/  LDS R0, [UR41+0x110] ;  /* 0x00011029ff007984 */ /* 0x000ee20008000800 */
[----:B------:R-:W-:Y:S01]  /*4930*/  SEL R194, R194, 0xfffffffe, !P1 ;  /* 0xfffffffec2c27807 */ /* 0x000fe20004800000 */
[----:B------:R-:W-:Y:S01]  /*4940*/  UMOV UR44, 0x1 ;  /* 0x00000001002c7882 */ /* 0x000fe20000000000 */
[----:B------:R-:W-:Y:S01]  /*4950*/  SEL R193, R193, 0xfffffffc, !P2 ;  /* 0xfffffffcc1c17807 */ /* 0x000fe20005000000 */
[----:B------:R-:W-:Y:S01]  /*4960*/  UIADD3 UR40, UPT, UPT, UR41, 0x400, URZ ;  /* 0x0000040029287890 */ /* 0x000fe2000fffe0ff */
[----:B------:R-:W-:Y:S01]  /*4970*/  UMOV UR43, URZ ;  /* 0x000000ff002b7c82 */ /* 0x000fe20008000000 */
[----:B------:R-:W-:Y:S01]  /*4980*/  UMOV UR42, URZ ;  /* 0x000000ff002a7c82 */ /* 0x000fe20008000000 */
[----:B---3--:R-:W-:Y:S01]  /*4990*/  IMAD.IADD R127, R0, 0x1, R127 ;  /* 0x00000001007f7824 */ /* 0x008fe200078e027f */
[----:B-12-4-:R-:W-:-:S08]  /*49a0*/  P2R R0, PR, RZ, 0x1 ;  /* 0x00000001ff007803 */ /* 0x016fd00000000000 */
.L_x_107:
[----:B------:R-:W-:Y:S02]  /*49b0*/  LEA R0, R179, UR41, 0x3 ;  /* 0x00000029b3007c11 */ /* 0x000fe4000f8e18ff */
[----:B------:R-:W-:Y:S02]  /*49c0*/  SHF.L.U32 R3, R191, 0x1f, RZ ;  /* 0x0000001fbf037819 */ /* 0x000fe400000006ff */
[----:B------:R-:W-:Y:S02]  /*49d0*/  LEA R8, R179, UR41, 0x4 ;  /* 0x00000029b3087c11 */ /* 0x000fe4000f8e20ff */
[----:B------:R-:W1:Y:S02]  /*49e0*/  SYNCS.PHASECHK.TRANS64.TRYWAIT P0, [R0+URZ+0x80], R3 ;  /* 0x00008003000075a7 */ /* 0x000e6400080011ff */
[----:B-1----:R-:W-:Y:S05]  /*49f0*/  @!P0 BRA `(.L_x_80) ;  /* 0x0000009400508947 */ /* 0x002fea0003800000 */
.L_x_149:
[----:B------:R-:W2:Y:S01]  /*4a00*/  LDS.128 R8, [R8+0xf0] ;  /* 0x0000f00008087984 */ /* 0x000ea20000000c00 */
[----:B------:R-:W-:Y:S01]  /*4a10*/  ISETP.GE.AND P0, PT, R122, 0x1, PT ;  /* 0x000000017a00780c */ /* 0x000fe20003f06270 */
        /* <DEDUP_REMOVED lines=9> */
[----:B--2---:R-:W-:-:S04]  /*4ab0*/  LOP3.LUT P3, RZ, R10, 0x1, RZ, 0xc0, !PT ;  /* 0x000000010aff7812 */ /* 0x004fc8000786c0ff */
[----:B------:R-:W-:-:S09]  /*4ac0*/  P2R R200, PR, RZ, 0x8 ;  /* 0x00000008ffc87803 */ /* 0x000fd20000000000 */
[----:B------:R-:W-:Y:S02]  /*4ad0*/  @P3 MOV R187, R8 ;  /* 0x0000000800bb3202 */ /* 0x000fe40000000f00 */
[----:B------:R-:W-:Y:S01]  /*4ae0*/  @P3 LOP3.LUT R188, R9, 0xffff, RZ, 0xc0, !PT ;  /* 0x0000ffff09bc3812 */ /* 0x000fe200078ec0ff */
[----:B-1----:R-:W-:Y:S06]  /*4af0*/  @!P0 BRA `(.L_x_81) ;  /* 0x0000000000b88947 */ /* 0x002fec0003800000 */
[----:B------:R-:W1:Y:S01]  /*4b00*/  LDC.64 R4, c[0x0][0xb18] ;  /* 0x0002c600ff047b82 */ /* 0x000e620000000a00 */
[----:B------:R-:W-:-:S07]  /*4b10*/  ISETP.NE.AND P0, PT, R122, 0x1, PT ;  /* 0x000000017a00780c */ /* 0x000fce0003f05270 */
[----:B------:R-:W2:Y:S08]  /*4b20*/  LDC.64 R6, c[0x0][0xb10] ;  /* 0x0002c400ff067b82 */ /* 0x000eb00000000a00 */
[----:B------:R-:W3:Y:S08]  /*4b30*/  LDC R0, c[0x0][0xb20] ;  /* 0x0002c800ff007b82 */ /* 0x000ef00000000800 */
[----:B------:R-:W4:Y:S01]  /*4b40*/  LDC R12, c[0x0][0xb0c] ;  /* 0x0002c300ff0c7b82 */ /* 0x000f220000000800 */
[----:B-1----:R-:W-:Y:S01]  /*4b50*/  IMAD.HI.U32 R13, R182, R5, RZ ;  /* 0x00000005b60d7227 */ /* 0x002fe200078e00ff */
[----:B------:R-:W-:-:S03]  /*4b60*/  ISETP.NE.AND P1, PT, R4, 0x1, PT ;  /* 0x000000010400780c */ /* 0x000fc60003f25270 */
[----:B------:R-:W-:-:S03]  /*4b70*/  IMAD.HI.U32 R5, R188, R5, RZ ;  /* 0x00000005bc057227 */ /* 0x000fc600078e00ff */
[----:B------:R-:W1:Y:S01]  /*4b80*/  LDC.64 R2, c[0x0][0xb28] ;  /* 0x0002ca00ff027b82 */ /* 0x000e620000000a00 */
[----:B--2---:R-:W-:-:S04]  /*4b90*/  IMAD.HI.U32 R14, R181, R6, RZ ;  /* 0x00000006b50e7227 */ /* 0x004fc800078e00ff */
        /* <DEDUP_REMOVED lines=10> */
[----:B-1----:R-:W-:-:S04]  /*4c40*/  IMAD.HI.U32 R14, R13, R2, RZ ;  /* 0x000000020d0e7227 */ /* 0x002fc800078e00ff */
        /* <DEDUP_REMOVED lines=25> */
.L_x_81:
[----:B------:R-:W1:Y:S02]  /*4de0*/  LDCU UR4, c[0x0][0xb30] ;  /* 0x00016600ff0477ac */ /* 0x000e640008000800 */
[----:B-1----:R-:W-:-:S09]  /*4df0*/  UISETP.NE.AND UP0, UPT, UR4, 0x1, UPT ;  /* 0x000000010400788c */ /* 0x002fd2000bf05270 */
[----:B------:R-:W-:Y:S05]  /*4e00*/  BRA.U UP0, `(.L_x_82) ;  /* 0x0000000100407547 */ /* 0x000fea000b800000 */
[----:B------:R-:W1:Y:S08]  /*4e10*/  LDC.64 R2, c[0x0][0xb18] ;  /* 0x0002c600ff027b82 */ /* 0x000e700000000a00 */
[----:B------:R-:W2:Y:S08]  /*4e20*/  LDC.64 R4, c[0x0][0xb10] ;  /* 0x0002c400ff047b82 */ /* 0x000eb00000000a00 */
[----:B------:R-:W3:Y:S08]  /*4e30*/  LDC R0, c[0x0][0xb20] ;  /* 0x0002c800ff007b82 */ /* 0x000ef00000000800 */
[----:B------:R-:W4:Y:S01]  /*4e40*/  LDC R6, c[0x0][0xb0c] ;  /* 0x0002c300ff067b82 */ /* 0x000f220000000800 */
[----:B-1----:R-:W-:Y:S01]  /*4e50*/  IMAD.HI.U32 R3, R188, R3, RZ ;  /* 0x00000003bc037227 */ /* 0x002fe200078e00ff */
[----:B------:R-:W-:-:S03]  /*4e60*/  ISETP.NE.AND P0, PT, R2, 0x1, PT ;  /* 0x000000010200780c */ /* 0x000fc60003f05270 */
[----:B--2---:R-:W-:-:S05]  /*4e70*/  IMAD.HI.U32 R4, R187, R4, RZ ;  /* 0x00000004bb047227 */ /* 0x004fca00078e00ff */
[----:B------:R-:W-:Y:S02]  /*4e80*/  SHF.R.U32.HI R4, RZ, R5, R4 ;  /* 0x00000005ff047219 */ /* 0x000fe40000011604 */
[----:B---3--:R-:W-:-:S04]  /*4e90*/  SHF.R.U32.HI R3, RZ, R0, R3 ;  /* 0x00000000ff037219 */ /* 0x008fc80000011603 */
[----:B------:R-:W-:Y:S02]  /*4ea0*/  SEL R0, R188, R3, !P0 ;  /* 0x00000003bc007207 */ /* 0x000fe40004000000 */
[----:B----4-:R-:W-:-:S04]  /*4eb0*/  ISETP.NE.AND P1, PT, R6, 0x1, PT ;  /* 0x000000010600780c */ /* 0x010fc80003f25270 */
[----:B------:R-:W-:-:S05]  /*4ec0*/  SEL R3, R187, R4, !P1 ;  /* 0x00000004bb037207 */ /* 0x000fca0004800000 */
[----:B------:R-:W-:Y:S02]  /*4ed0*/  IMAD.IADD R4, R0, 0x1, -R3 ;  /* 0x0000000100047824 */ /* 0x000fe400078e0a03 */
[----:B------:R-:W-:Y:S02]  /*4ee0*/  IMAD.IADD R3, R3, 0x1, -R0 ;  /* 0x0000000103037824 */ /* 0x000fe400078e0a00 */
[----:B------:R-:W-:Y:S02]  /*4ef0*/  IMAD R187, R4, R6, R187 ;  /* 0x0000000604bb7224 */ /* 0x000fe400078e02bb */
[----:B------:R-:W-:Y:S02]  /*4f00*/  IMAD R188, R3, R2, R188 ;  /* 0x0000000203bc7224 */ /* 0x000fe400078e02bc */
.L_x_82:
[----:B------:R-:W-:Y:S01]  /*4f10*/  ULOP3.LUT UP0, URZ, UR40, 0x3f0, URZ, 0xc0, !UPT ;  /* 0x000003f028ff7892 */ /* 0x000fe2000f80c0ff */
[----:B------:R-:W-:Y:S02]  /*4f20*/  IADD3 R179, PT, PT, R179, 0x1, RZ ;  /* 0x00000001b3b37810 */ /* 0x000fe40007ffe0ff */
[----:B------:R-:W-:-:S06]  /*4f30*/  @P3 SHF.R.U32.HI R189, RZ, 0x10, R9 ;  /* 0x00000010ffbd3819 */ /* 0x000fcc0000011609 */
[----:B------:R-:W-:Y:S05]  /*4f40*/  BRA.U !UP0, `(.L_x_83) ;  /* 0x00000001087c7547 */ /* 0x000fea000b800000 */
[----:B------:R-:W-:Y:S01]  /*4f50*/  MOV R2, 0x0 ;  /* 0x0000000000027802 */ /* 0x000fe20000000f00 */
[----:B------:R-:W1:Y:S01]  /*4f60*/  LDCU.64 UR8, c[0x4][0x80] ;  /* 0x01001000ff0877ac */ /* 0x000e620008000a00 */
[----:B------:R-:W-:Y:S02]  /*4f70*/  HFMA2 R12, -RZ, RZ, 0, 5.9604644775390625e-08 ;  /* 0x00000001ff0c7431 */ /* 0x000fe400000001ff */
[----:B------:R-:W-:Y:S01]  /*4f80*/  IMAD.MOV.U32 R8, RZ, RZ, 0x70 ;  /* 0x00000070ff087424 */ /* 0x000fe200078e00ff */
[----:B------:R2:W3:Y:S01]  /*4f90*/  LDC.64 R14, c[0x4][R2] ;  /* 0x01000000020e7b82 */ /* 0x0004e20000000a00 */
[----:B------:R-:W4:Y:S01]  /*4fa0*/  LDCU.64 UR6, c[0x4][0x88] ;  /* 0x01001100ff0677ac */ /* 0x000f220008000a00 */
[----:B------:R-:W-:Y:S01]  /*4fb0*/  IMAD.MOV.U32 R13, RZ, RZ, RZ ;  /* 0x000000ffff0d7224 */ /* 0x000fe200078e00ff */
[----:B------:R-:W2:Y:S01]  /*4fc0*/  LDCU.64 UR4, c[0x4][0x8] ;  /* 0x01000100ff0477ac */ /* 0x000ea20008000a00 */
[----:B-1----:R-:W-:Y:S01]  /*4fd0*/  IMAD.U32 R4, RZ, RZ, UR8 ;  /* 0x00000008ff047e24 */ /* 0x002fe2000f8e00ff */
[----:B------:R-:W-:Y:S01]  /*4fe0*/  MOV R5, UR9 ;  /* 0x0000000900057c02 */ /* 0x000fe20008000f00 */
[----:B----4-:R-:W-:Y:S01]  /*4ff0*/  IMAD.U32 R6, RZ, RZ, UR6 ;  /* 0x00000006ff067e24 */ /* 0x010fe2000f8e00ff */
[----:B------:R-:W-:Y:S01]  /*5000*/  MOV R7, UR7 ;  /* 0x0000000700077c02 */ /* 0x000fe20008000f00 */
[----:B--2---:R-:W-:Y:S01]  /*5010*/  IMAD.U32 R10, RZ, RZ, UR4 ;  /* 0x00000004ff0a7e24 */ /* 0x004fe2000f8e00ff */
[----:B------:R-:W-:-:S02]  /*5020*/  MOV R11, UR5 ;  /* 0x00000005000b7c02 */ /* 0x000fc40008000f00 */
[----:B------:R-:W-:-:S07]  /*5030*/  LEPC R20, `(.L_x_84) ;  /* 0x000000001014794e */ /* 0x000fce0000000000 */
[----:B---3-5:R-:W-:Y:S05]  /*5040*/  CALL.ABS.NOINC R14 ;  /* 0x000000000e007343 */ /* 0x028fea0003c00000 */
.L_x_84:
[----:B------:R-:W1:Y:S01]  /*5050*/  LDC.64 R2, c[0x4][R2] ;  /* 0x0100000002027b82 */ /* 0x000e620000000a00 */
[----:B------:R-:W2:Y:S01]  /*5060*/  LDCU.64 UR8, c[0x4][0x80] ;  /* 0x01001000ff0877ac */ /* 0x000ea20008000a00 */
[----:B------:R-:W-:Y:S02]  /*5070*/  HFMA2 R12, -RZ, RZ, 0, 5.9604644775390625e-08 ;  /* 0x00000001ff0c7431 */ /* 0x000fe400000001ff */
[----:B------:R-:W-:Y:S01]  /*5080*/  IMAD.MOV.U32 R8, RZ, RZ, 0x70 ;  /* 0x00000070ff087424 */ /* 0x000fe200078e00ff */
[----:B------:R-:W3:Y:S01]  /*5090*/  LDCU.64 UR6, c[0x4][0x88] ;  /* 0x01001100ff0677ac */ /* 0x000ee20008000a00 */
[----:B------:R-:W-:Y:S01]  /*50a0*/  IMAD.MOV.U32 R13, RZ, RZ, RZ ;  /* 0x000000ffff0d7224 */ /* 0x000fe200078e00ff */
[----:B------:R-:W4:Y:S01]  /*50b0*/  LDCU.64 UR4, c[0x4][0x8] ;  /* 0x01000100ff0477ac */ /* 0x000f220008000a00 */
[----:B--2---:R-:W-:Y:S02]  /*50c0*/  MOV R4, UR8 ;  /* 0x0000000800047c02 */ /* 0x004fe40008000f00 */
[----:B------:R-:W-:Y:S01]  /*50d0*/  MOV R5, UR9 ;  /* 0x0000000900057c02 */ /* 0x000fe20008000f00 */
[----:B---3--:R-:W-:Y:S01]  /*50e0*/  IMAD.U32 R6, RZ, RZ, UR6 ;  /* 0x00000006ff067e24 */ /* 0x008fe2000f8e00ff */
[----:B------:R-:W-:Y:S01]  /*50f0*/  MOV R7, UR7 ;  /* 0x0000000700077c02 */ /* 0x000fe20008000f00 */
[----:B----4-:R-:W-:Y:S01]  /*5100*/  IMAD.U32 R10, RZ, RZ, UR4 ;  /* 0x00000004ff0a7e24 */ /* 0x010fe2000f8e00ff */
[----:B------:R-:W-:-:S02]  /*5110*/  MOV R11, UR5 ;  /* 0x00000005000b7c02 */ /* 0x000fc40008000f00 */
[----:B------:R-:W-:-:S07]  /*5120*/  LEPC R20, `(.L_x_83) ;  /* 0x000000001014794e */ /* 0x000fce0000000000 */
[----:B-1----:R-:W-:Y:S05]  /*5130*/  CALL.ABS.NOINC R2 ;  /* 0x0000000002007343 */ /* 0x002fea0003c00000 */
.L_x_83:
[----:B------:R-:W1:Y:S01]  /*5140*/  LDC.64 R2, c[0x0][0x890] ;  /* 0x00022400ff027b82 */ /* 0x000e620000000a00 */
[----:B------:R-:W-:-:S06]  /*5150*/  ULOP3.LUT UR4, UR44, 0x1, URZ, 0x3c, !UPT ;  /* 0x000000012c047892 */ /* 0x000fcc000f8e3cff */
[----:B------:R-:W-:Y:S01]  /*5160*/  IMAD.U32 R186, RZ, RZ, UR4 ;  /* 0x00000004ffba7e24 */ /* 0x000fe2000f8e00ff */
[----:B-1----:R-:W-:-:S04]  /*5170*/  ISETP.NE.U32.AND P3, PT, R2, RZ, PT ;  /* 0x000000ff0200720c */ /* 0x002fc80003f65070 */
[----:B------:R-:W-:-:S13]  /*5180*/  ISETP.NE.AND.EX P3, PT, R3, RZ, PT, P3 ;  /* 0x000000ff0300720c */ /* 0x000fda0003f65330 */
[----:B------:R-:W-:Y:S05]  /*5190*/  @!P3 BRA `(.L_x_85) ;  /* 0x000000000034b947 */ /* 0x000fea0003800000 */
[----:B------:R-:W1:Y:S02]  /*51a0*/  LDCU.64 UR4, c[0x0][0x888] ;  /* 0x00011100ff0477ac */ /* 0x000e640008000a00 */
[----:B-1----:R-:W-:-:S04]  /*51b0*/  UISETP.NE.U32.AND UP0, UPT, UR4, URZ, UPT ;  /* 0x000000ff0400728c */ /* 0x002fc8000bf05070 */
[----:B------:R-:W-:-:S09]  /*51c0*/  UISETP.NE.AND.EX UP0, UPT, UR5, URZ, UPT, UP0 ;  /* 0x000000ff0500728c */ /* 0x000fd2000bf05300 */
[----:B------:R-:W-:Y:S05]  /*51d0*/  BRA.U !UP0, `(.L_x_86) ;  /* 0x0000000108187547 */ /* 0x000fea000b800000 */
[----:B------:R-:W1:Y:S01]  /*51e0*/  LDC.64 R4, c[0x0][0x888] ;  /* 0x00022200ff047b82 */ /* 0x000e620000000a00 */
[----:B------:R-:W-:-:S04]  /*51f0*/  IMAD R0, R2, UR36, RZ ;  /* 0x0000002402007c24 */ /* 0x000fc8000f8e02ff */
[----:B-1----:R-:W-:-:S05]  /*5200*/  IMAD.WIDE R4, R0, 0x4, R4 ;  /* 0x0000000400047825 */ /* 0x002fca00078e0204 */
[----:B-----5:R1:W5:Y:S01]  /*5210*/  LDG.E R139, desc[UR38][R4.64] ;  /* 0x00000026048b7981 */ /* 0x020362000c1e1900 */
[----:B------:R-:W-:Y:S01]  /*5220*/  MOV R175, 0x1 ;  /* 0x0000000100af7802 */ /* 0x000fe20000000f00 */
[----:B------:R-:W-:Y:S06]  /*5230*/  BRA `(.L_x_85) ;  /* 0x00000000000c7947 */ /* 0x000fec0003800000 */
.L_x_86:
[----:B------:R-:W1:Y:S01]  /*5240*/  LDCU UR4, c[0x0][0x880] ;  /* 0x00011000ff0477ac */ /* 0x000e620008000800 */
[----:B------:R-:W-:Y:S01]  /*5250*/  HFMA2 R175, -RZ, RZ, 0, 5.9604644775390625e-08 ;  /* 0x00000001ffaf7431 */ /* 0x000fe200000001ff */
[----:B-1---5:R-:W-:Y:S02]  /*5260*/  MOV R139, UR4 ;  /* 0x00000004008b7c02 */ /* 0x022fe40008000f00 */
.L_x_85:
[----:B-1----:R-:W1:Y:S02]  /*5270*/  LDC.64 R4, c[0x0][0x8b0] ;  /* 0x00022c00ff047b82 */ /* 0x002e640000000a00 */
        /* <DEDUP_REMOVED lines=11> */
[----:B------:R-:W-:Y:S05]  /*5330*/  BRA `(.L_x_87) ;  /* 0x0000000000087947 */ /* 0x000fea0003800000 */
.L_x_88:
[----:B------:R-:W1:Y:S02]  /*5340*/  LDCU UR4, c[0x0][0x8a0] ;  /* 0x00011400ff0477ac */ /* 0x000e640008000800 */
[----:B-1---5:R-:W-:Y:S02]  /*5350*/  MOV R128, UR4 ;  /* 0x0000000400807c02 */ /* 0x022fe40008000f00 */
.L_x_87:
[----:B------:R-:W-:Y:S01]  /*5360*/  UISETP.NE.AND UP0, UPT, UR45, URZ, UPT ;  /* 0x000000ff2d00728c */ /* 0x000fe2000bf05270 */
[----:B------:R-:W-:-:S04]  /*5370*/  PLOP3.LUT P0, PT, PT, PT, PT, 0x8, 0x80 ;  /* 0x000000000080781c */ /* 0x000fc80003f0e170 */
[----:B------:R-:W-:-:S04]  /*5380*/  P2R R201, PR, RZ, 0x1 ;  /* 0x00000001ffc97803 */ /* 0x000fc80000000000 */
[----:B------:R-:W-:Y:S05]  /*5390*/  BRA.U !UP0, `(.L_x_89) ;  /* 0x00000001083c7547 */ /* 0x000fea000b800000 */
[----:B------:R-:W-:-:S04]  /*53a0*/  ISETP.NE.U32.AND P0, PT, R2, RZ, PT ;  /* 0x000000ff0200720c */ /* 0x000fc80003f05070 */
[----:B------:R-:W-:-:S13]  /*53b0*/  ISETP.NE.AND.EX P0, PT, R3, RZ, PT, P0 ;  /* 0x000000ff0300720c */ /* 0x000fda0003f05300 */
[----:B-----5:R-:W-:-:S04]  /*53c0*/  @!P0 FSETP.EQ.AND P1, PT, R139, RZ, PT ;  /* 0x000000ff8b00820b */ /* 0x020fc80003f22000 */
[----:B------:R-:W-:Y:S01]  /*53d0*/  P2R R201, PR, RZ, 0x2 ;  /* 0x00000002ffc97803 */ /* 0x000fe20000000000 */
[----:B------:R-:W-:Y:S08]  /*53e0*/  @!P0 BRA `(.L_x_89) ;  /* 0x0000000000288947 */ /* 0x000ff00003800000 */
[----:B------:R-:W2:Y:S01]  /*53f0*/  LDCU.64 UR4, c[0x0][0x888] ;  /* 0x00011100ff0477ac */ /* 0x000ea20008000a00 */
[----:B------:R-:W-:Y:S02]  /*5400*/  LOP3.LUT P1, RZ, R175, 0xff, RZ, 0xc0, !PT ;  /* 0x000000ffafff7812 */ /* 0x000fe4000782c0ff */
[----:B------:R-:W-:-:S04]  /*5410*/  FSETP.NEU.AND P0, PT, R139, RZ, PT ;  /* 0x000000ff8b00720b */ /* 0x000fc80003f0d000 */
[----:B------:R-:W-:Y:S02]  /*5420*/  SEL R0, RZ, 0xffffffff, P0 ;  /* 0xffffffffff007807 */ /* 0x000fe40000000000 */
[----:B--2---:R-:W-:-:S04]  /*5430*/  ISETP.NE.U32.AND P2, PT, RZ, UR4, PT ;  /* 0x00000004ff007c0c */ /* 0x004fc8000bf45070 */
[----:B------:R-:W-:-:S04]  /*5440*/  ISETP.NE.AND.EX P2, PT, RZ, UR5, PT, P2 ;  /* 0x00000005ff007c0c */ /* 0x000fc8000bf45320 */
[----:B------:R-:W-:-:S04]  /*5450*/  @!P1 SEL R0, RZ, 0xffffffff, P2 ;  /* 0xffffffffff009807 */ /* 0x000fc80001000000 */
[----:B------:R-:W-:-:S04]  /*5460*/  LOP3.LUT R0, R0, 0x1, RZ, 0xc0, !PT ;  /* 0x0000000100007812 */ /* 0x000fc800078ec0ff */
[----:B------:R-:W-:-:S04]  /*5470*/  ISETP.EQ.U32.AND P0, PT, R0, 0x1, PT ;  /* 0x000000010000780c */ /* 0x000fc80003f02070 */
[----:B------:R-:W-:-:S09]  /*5480*/  P2R R201, PR, RZ, 0x1 ;  /* 0x00000001ffc97803 */ /* 0x000fd20000000000 */
.L_x_89:
[----:B------:R-:W-:Y:S01]  /*5490*/  ISETP.NE.AND P4, PT, R201, RZ, PT ;  /* 0x000000ffc900720c */ /* 0x000fe20003f85270 */
[----:B------:R-:W-:Y:S01]  /*54a0*/  IMAD.MOV.U32 R185, RZ, RZ, 0x1 ;  /* 0x00000001ffb97424 */ /* 0x000fe200078e00ff */
[----:B------:R-:W-:Y:S01]  /*54b0*/  LEA R5, R126, UR41, 0x3 ;  /* 0x000000297e057c11 */ /* 0x000fe2000f8e18ff */
[----:B------:R-:W-:Y:S01]  /*54c0*/  IMAD.SHL.U32 R178, R18, 0x100, RZ ;  /* 0x0000010012b27824 */ /* 0x000fe200078e00ff */
[----:B------:R-:W-:Y:S01]  /*54d0*/  SHF.L.U32 R2, R192, 0x1f, RZ ;  /* 0x0000001fc0027819 */ /* 0x000fe200000006ff */
[----:B------:R-:W-:Y:S01]  /*54e0*/  IMAD.SHL.U32 R177, R19, 0x80, RZ ;  /* 0x0000008013b17824 */ /* 0x000fe200078e00ff */
[----:B------:R-:W-:Y:S01]  /*54f0*/  CS2R R170, SRZ ;  /* 0x0000000000aa7805 */ /* 0x000fe2000001ff00 */
[----:B------:R-:W-:Y:S01]  /*5500*/  IMAD R124, R126, 0x100, R127 ;  /* 0x000001007e7c7824 */ /* 0x000fe200078e027f */
[----:B------:R-:W-:Y:S01]  /*5510*/  CS2R R168, SRZ ;  /* 0x0000000000a87805 */ /* 0x000fe2000001ff00 */
[----:B------:R-:W-:Y:S01]  /*5520*/  IMAD.MOV.U32 R125, RZ, RZ, RZ ;  /* 0x000000ffff7d7224 */ /* 0x000fe200078e00ff */
[----:B------:R-:W-:Y:S01]  /*5530*/  CS2R R166, SRZ ;  /* 0x0000000000a67805 */ /* 0x000fe2000001ff00 */
[----:B------:R-:W-:Y:S01]  /*5540*/  IMAD.U32 R184, RZ, RZ, UR42 ;  /* 0x0000002affb87e24 */ /* 0x000fe2000f8e00ff */
[----:B------:R-:W-:Y:S01]  /*5550*/  CS2R R164, SRZ ;  /* 0x0000000000a47805 */ /* 0x000fe2000001ff00 */
[----:B------:R-:W-:Y:S01]  /*5560*/  VOTEU.ALL UP0, P4 ;  /* 0x0000000000ff7886 */ /* 0x000fe20002000000 */
[----:B------:R-:W-:Y:S01]  /*5570*/  @!P4 SHF.L.U32 R4, R186, 0x1f, RZ ;  /* 0x0000001fba04c819 */ /* 0x000fe200000006ff */
[----:B------:R-:W-:Y:S01]  /*5580*/  IMAD.U32 R183, RZ, RZ, UR43 ;  /* 0x0000002bffb77e24 */ /* 0x000fe2000f8e00ff */
[----:B------:R-:W-:-:S02]  /*5590*/  CS2R R162, SRZ ;  /* 0x0000000000a27805 */ /* 0x000fc4000001ff00 */
[----:B------:R-:W-:Y:S01]  /*55a0*/  CS2R R160, SRZ ;  /* 0x0000000000a07805 */ /* 0x000fe2000001ff00 */
[----:B------:R-:W-:Y:S01]  /*55b0*/  @!UP0 ULEA UR4, UR43, UR41, 0x3 ;  /* 0x000000292b048291 */ /* 0x000fe2000f8e18ff */
[----:B------:R-:W-:Y:S02]  /*55c0*/  CS2R R158, SRZ ;  /* 0x00000000009e7805 */ /* 0x000fe4000001ff00 */
[----:B------:R-:W-:Y:S02]  /*55d0*/  CS2R R156, SRZ ;  /* 0x00000000009c7805 */ /* 0x000fe4000001ff00 */
[----:B------:R-:W-:Y:S02]  /*55e0*/  CS2R R154, SRZ ;  /* 0x00000000009a7805 */ /* 0x000fe4000001ff00 */
[----:B------:R-:W-:Y:S02]  /*55f0*/  CS2R R152, SRZ ;  /* 0x0000000000987805 */ /* 0x000fe4000001ff00 */
[----:B------:R-:W-:-:S02]  /*5600*/  CS2R R150, SRZ ;  /* 0x0000000000967805 */ /* 0x000fc4000001ff00 */
[----:B------:R-:W-:Y:S02]  /*5610*/  CS2R R148, SRZ ;  /* 0x0000000000947805 */ /* 0x000fe4000001ff00 */
[----:B------:R-:W-:Y:S02]  /*5620*/  CS2R R146, SRZ ;  /* 0x0000000000927805 */ /* 0x000fe4000001ff00 */
[----:B------:R-:W-:Y:S01]  /*5630*/  CS2R R144, SRZ ;  /* 0x0000000000907805 */ /* 0x000fe2000001ff00 */
[----:B------:R-:W2:Y:S01]  /*5640*/  @!P4 SYNCS.PHASECHK.TRANS64.TRYWAIT P1, [UR4+0x30], R4 ;  /* 0x00003004ff00c5a7 */ /* 0x000ea20008021104 */
[----:B------:R-:W-:Y:S01]  /*5650*/  CS2R R142, SRZ ;  /* 0x00000000008e7805 */ /* 0x000fe2000001ff00 */
[----:B------:R-:W3:Y:S01]  /*5660*/  LDCU.64 UR4, c[0x0][0x888] ;  /* 0x00011100ff0477ac */ /* 0x000ee20008000a00 */
[----:B------:R-:W-:Y:S01]  /*5670*/  CS2R R140, SRZ ;  /* 0x00000000008c7805 */ /* 0x000fe2000001ff00 */
[----:B------:R-:W4:Y:S01]  /*5680*/  SYNCS.PHASECHK.TRANS64.TRYWAIT P0, [R5+URZ+0xa0], R2 ;  /* 0x0000a002050075a7 */ /* 0x000f2200080011ff */
[----:B---3--:R-:W-:-:S04]  /*5690*/  ISETP.NE.U32.AND P2, PT, RZ, UR4, PT ;  /* 0x00000004ff007c0c */ /* 0x008fc8000bf45070 */
[----:B------:R-:W-:-:S04]  /*56a0*/  ISETP.NE.AND.EX P2, PT, RZ, UR5, PT, P2 ;  /* 0x00000005ff007c0c */ /* 0x000fc8000bf45320 */
[----:B------:R-:W-:Y:S02]  /*56b0*/  SEL R3, RZ, 0xffffffff, P2 ;  /* 0xffffffffff037807 */ /* 0x000fe40001000000 */
[----:B-----5:R-:W-:-:S04]  /*56c0*/  FSETP.NEU.AND P2, PT, R139, RZ, PT ;  /* 0x000000ff8b00720b */ /* 0x020fc80003f4d000 */
[----:B------:R-:W-:Y:S02]  /*56d0*/  SEL R0, RZ, 0xffffffff, P2 ;  /* 0xffffffffff007807 */ /* 0x000fe40001000000 */
[----:B------:R-:W-:-:S04]  /*56e0*/  LOP3.LUT P2, R176, R175, 0xff, RZ, 0xc0, !PT ;  /* 0x000000ffafb07812 */ /* 0x000fc8000784c0ff */
[----:B------:R-:W-:-:S04]  /*56f0*/  @P3 SEL R0, R3, R0, !P2 ;  /* 0x0000000003003207 */ /* 0x000fc80005000000 */
[----:B------:R-:W-:-:S04]  /*5700*/  LOP3.LUT R0, R0, 0x1, RZ, 0xc0, !PT ;  /* 0x0000000100007812 */ /* 0x000fc800078ec0ff */
[----:B------:R-:W-:-:S04]  /*5710*/  ISETP.NE.U32.AND P2, PT, R0, 0x1, PT ;  /* 0x000000010000780c */ /* 0x000fc80003f45070 */
[----:B------:R-:W-:Y:S02]  /*5720*/  P2R R199, PR, RZ, 0x4 ;  /* 0x00000004ffc77803 */ /* 0x000fe40000000000 */
[----:B--2---:R-:W-:Y:S02]  /*5730*/  @!P4 SEL R185, RZ, 0x1, !P1 ;  /* 0x00000001ffb9c807 */ /* 0x004fe40004800000 */
[----:B----4-:R-:W-:-:S07]  /*5740*/  SEL R180, RZ, 0x1, !P0 ;  /* 0x00000001ffb47807 */ /* 0x010fce0004000000 */
.L_x_106:
[----:B------:R-:W-:Y:S01]  /*5750*/  ISETP.NE.AND P0, PT, R201, RZ, PT ;  /* 0x000000ffc900720c */ /* 0x000fe20003f05270 */
[----:B------:R-:W-:Y:S05]  /*5760*/  YIELD ;  /* 0x0000000000007946 */ /* 0x000fea0003800000 */
[----:B------:R-:W-:Y:S07]  /*5770*/  BSSY B1, `(.L_x_90) ;  /* 0x0000027000017945 */ /* 0x000fee0003800000 */
[----:B------:R-:W-:Y:S05]  /*5780*/  @P0 BRA `(.L_x_91) ;  /* 0x0000000000940947 */ /* 0x000fea0003800000 */
[----:B------:R-:W-:Y:S01]  /*5790*/  ISETP.NE.AND P1, PT, R199, RZ, PT ;  /* 0x000000ffc700720c */ /* 0x000fe20003f25270 */
[----:B------:R-:W-:Y:S01]  /*57a0*/  BSSY B0, `(.L_x_92) ;  /* 0x0000010000007945 */ /* 0x000fe20003800000 */
[----:B------:R-:W-:Y:S02]  /*57b0*/  ISETP.NE.AND P0, PT, R185, RZ, PT ;  /* 0x000000ffb900720c */ /* 0x000fe40003f05270 */
[----:B------:R-:W-:Y:S09]  /*57c0*/  ISETP.NE.U32.AND P2, PT, R195, 0x1, PT ;  /* 0x00000001c300780c */ /* 0x000ff20003f45070 */
[----:B-1----:R-:W-:Y:S02]  /*57d0*/  @P1 IMAD R7, R183, 0x2000, R196 ;  /* 0x00002000b7071824 */ /* 0x002fe400078e02c4 */
[----:B------:R-:W-:Y:S03]  /*57e0*/  @P1 IMAD.MOV.U32 R6, RZ, RZ, 0x10 ;  /* 0x00000010ff061424 */ /* 0x000fe600078e00ff */
[----:B------:R-:W-:Y:S02]  /*57f0*/  @P1 LEA R7, R7, UR41, 0x1 ;  /* 0x0000002907071c11 */ /* 0x000fe4000f8e08ff */
[----:B------:R-:W-:Y:S02]  /*5800*/  @P1 SEL R6, R6, 0xfffffff0, P2 ;  /* 0xfffffff006061807 */ /* 0x000fe40001000000 */
[----:B------:R-:W-:Y:S01]  /*5810*/  @P1 LEA R2, R194, R7, 0x4 ;  /* 0x00000007c2021211 */ /* 0x000fe200078e20ff */
[C---:B------:R-:W-:Y:S02]  /*5820*/  @P1 VIADD R0, R7.reuse, 0x400 ;  /* 0x0000040007001836 */ /* 0x040fe40000000000 */
[----:B------:R-:W-:Y:S03]  /*5830*/  @P1 IMAD.IADD R4, R7, 0x1, R6 ;  /* 0x0000000107041824 */ /* 0x000fe600078e0206 */
[----:B------:R-:W-:Y:S01]  /*5840*/  @P1 LEA R5, R193, R0, 0x4 ;  /* 0x00000000c1051211 */ /* 0x000fe200078e20ff */
[----:B------:R-:W-:Y:S06]  /*5850*/  @P0 BRA `(.L_x_93) ;  /* 0x0000000000100947 */ /* 0x000fec0003800000 */
[----:B------:R-:W-:Y:S02]  /*5860*/  LEA R3, R183, UR41, 0x3 ;  /* 0x00000029b7037c11 */ /* 0x000fe4000f8e18ff */
[----:B------:R-:W-:Y:S04]  /*5870*/  SHF.L.U32 R0, R186, 0x1f, RZ ;  /* 0x0000001fba007819 */ /* 0x000fe800000006ff */
[----:B------:R-:W1:Y:S02]  /*5880*/  SYNCS.PHASECHK.TRANS64.TRYWAIT P0, [R3+URZ+0x30], R0 ;  /* 0x00003000030075a7 */ /* 0x000e6400080011ff */
[----:B-1----:R-:W-:Y:S05]  /*5890*/  @!P0 BRA `(.L_x_94) ;  /* 0x0000008400bc8947 */ /* 0x002fea0003800000 */
.L_x_93:
[----:B------:R-:W-:Y:S05]  /*58a0*/  BSYNC B0 ;  /* 0x0000000000007941 */ /* 0x000fea0003800000 */
.L_x_92:
[----:B------:R-:W-:Y:S02]  /*58b0*/  ISETP.NE.AND P0, PT, R199, RZ, PT ;  /* 0x000000ffc700720c */ /* 0x000fe40003f05270 */
[----:B------:R-:W-:Y:S11]  /*58c0*/  IADD3 R183, PT, PT, R183, 0x1, RZ ;  /* 0x00000001b7b77810 */ /* 0x000ff60007ffe0ff */
[----:B------:R-:W2:Y:S01]  /*58d0*/  @P0 LDS.128 R144, [R4+0x400] ;  /* 0x0004000004900984 */ /* 0x000ea20000000c00 */
[----:B-1----:R-:W-:Y:S01]  /*58e0*/  @P0 IMAD R3, R194, 0x10, R5 ;  /* 0x00000010c2030824 */ /* 0x002fe200078e0205 */
[C---:B------:R-:W-:Y:S01]  /*58f0*/  @P0 IADD3 R5, PT, PT, R6.reuse, R5, RZ ;  /* 0x0000000506050210 */ /* 0x040fe20007ffe0ff */
[C---:B------:R-:W-:Y:S01]  /*5900*/  @P0 IMAD.IADD R0, R6.reuse, 0x1, R2 ;  /* 0x0000000106000824 */ /* 0x040fe200078e0202 */
[----:B------:R1:W3:Y:S01]  /*5910*/  @P0 LDS.128 R140, [R7+0x400] ;  /* 0x00040000078c0984 */ /* 0x0002e20000000c00 */
[----:B------:R-:W-:Y:S02]  /*5920*/  @P0 IMAD R8, R193, 0x10, R7 ;  /* 0x00000010c1080824 */ /* 0x000fe400078e0207 */
[----:B------:R-:W-:Y:S01]  /*5930*/  @P0 IMAD.IADD R6, R6, 0x1, R3 ;  /* 0x0000000106060824 */ /* 0x000fe200078e0203 */
[----:B------:R4:W2:Y:S04]  /*5940*/  @P0 LDS.128 R148, [R2+0x400] ;  /* 0x0004000002940984 */ /* 0x0008a80000000c00 */
[----:B------:R4:W2:Y:S04]  /*5950*/  @P0 LDS.128 R152, [R0+0x400] ;  /* 0x0004000000980984 */ /* 0x0008a80000000c00 */
[----:B------:R4:W2:Y:S04]  /*5960*/  @P0 LDS.128 R156, [R8+0x400] ;  /* 0x00040000089c0984 */ /* 0x0008a80000000c00 */
[----:B------:R4:W2:Y:S04]  /*5970*/  @P0 LDS.128 R160, [R5] ;  /* 0x0000000005a00984 */ /* 0x0008a80000000c00 */
[----:B------:R4:W2:Y:S04]  /*5980*/  @P0 LDS.128 R164, [R3] ;  /* 0x0000000003a40984 */ /* 0x0008a80000000c00 */
[----:B------:R4:W2:Y:S01]  /*5990*/  @P0 LDS.128 R168, [R6] ;  /* 0x0000000006a80984 */ /* 0x0008a20000000c00 */
[C---:B------:R-:W-:Y:S04]  /*59a0*/  ISETP.NE.AND P0, PT, R183.reuse, 0x4, PT ;  /* 0x00000004b700780c */ /* 0x040fe80003f05270 */
[----:B-1----:R-:W-:Y:S02]  /*59b0*/  SEL R7, RZ, 0x1, P0 ;  /* 0x00000001ff077807 */ /* 0x002fe40000000000 */
[----:B------:R-:W-:Y:S02]  /*59c0*/  SEL R183, R183, RZ, P0 ;  /* 0x000000ffb7b77207 */ /* 0x000fe40000000000 */
[----:B------:R-:W-:Y:S02]  /*59d0*/  LOP3.LUT R186, R186, R7, RZ, 0x3c, !PT ;  /* 0x00000007baba7212 */ /* 0x000fe400078e3cff */
.L_x_91:
[----:B------:R-:W-:Y:S05]  /*59e0*/  BSYNC B1 ;  /* 0x0000000000017941 */ /* 0x000fea0003800000 */
.L_x_90:
[C---:B------:R-:W-:Y:S01]  /*59f0*/  LOP3.LUT P1, RZ, R125.reuse, R180, RZ, 0xfc, !PT ;  /* 0x000000b47dff7212 */ /* 0x040fe2000782fcff */
[----:B------:R-:W-:Y:S01]  /*5a00*/  IMAD.SHL.U32 R123, R125, 0x40, RZ ;  /* 0x000000407d7b7824 */ /* 0x000fe200078e00ff */
[----:B------:R-:W-:Y:S01]  /*5a10*/  LEA R202, R126, UR41, 0x3 ;  /* 0x000000297eca7c11 */ /* 0x000fe2000f8e18ff */
[----:B------:R-:W-:Y:S02]  /*5a20*/  BSSY B0, `(.L_x_95) ;  /* 0x0000009000007945 */ /* 0x000fe40003800000 */
[----:B------:R-:W-:Y:S05]  /*5a30*/  IMAD.IADD R16, R124, 0x1, R123 ;  /* 0x000000017c107824 */ /* 0x000fea00078e027b */
[----:B----4-:R-:W-:Y:S04]  /*5a40*/  SHF.R.U32.HI R3, RZ, 0x15, R16 ;  /* 0x00000015ff037819 */ /* 0x010fe80000011610 */
[----:B------:R-:W-:Y:S01]  /*5a50*/  LOP3.LUT P0, RZ, R3, 0x3, R198, 0x48, !PT ;  /* 0x0000000303ff7812 */ /* 0x000fe200078048c6 */
[----:B------:R-:W-:Y:S01]  /*5a60*/  @!UPT UIADD3 URZ, UPT, UPT, URZ, URZ, URZ ;  /* 0x000000fffffff290 */ /* 0x000fe2000fffe0ff */
[----:B------:R-:W-:Y:S11]  /*5a70*/  @P1 BRA `(.L_x_96) ;  /* 0x00000000000c1947 */ /* 0x000ff60003800000 */
[----:B------:R-:W-:Y:S04]  /*5a80*/  SHF.L.U32 R3, R192, 0x1f, RZ ;  /* 0x0000001fc0037819 */ /* 0x000fe800000006ff */
[----:B------:R-:W4:Y:S02]  /*5a90*/  SYNCS.PHASECHK.TRANS64.TRYWAIT P1, [R202+URZ+0xa0], R3 ;  /* 0x0000a003ca0075a7 */ /* 0x000f2400080211ff */
[----:B----4-:R-:W-:Y:S05]  /*5aa0*/  @!P1 BRA `(.L_x_97) ;  /* 0x00000084004c9947 */ /* 0x010fea0003800000 */
.L_x_96:
[----:B------:R-:W-:Y:S05]  /*5ab0*/  BSYNC B0 ;  /* 0x0000000000007941 */ /* 0x000fea0003800000 */
.L_x_95:
[----:B------:R-:W-:Y:S05]  /*5ac0*/  @!P0 BRA `(.L_x_98) ;  /* 0x0000000000408947 */ /* 0x000fea0003800000 */
[----:B------:R-:W5:Y:S01]  /*5ad0*/  LDCU.64 UR8, c[0x4][0x70] ;  /* 0x01000e00ff0877ac */ /* 0x000f620008000a00 */
[----:B----4-:R-:W-:Y:S01]  /*5ae0*/  MOV R3, 0x0 ;  /* 0x0000000000037802 */ /* 0x010fe20000000f00 */
[----:B------:R-:W-:Y:S02]  /*5af0*/  HFMA2 R12, -RZ, RZ, 0, 5.9604644775390625e-08 ;  /* 0x00000001ff0c7431 */ /* 0x000fe400000001ff */
[----:B------:R-:W-:Y:S02]  /*5b00*/  IMAD.MOV.U32 R8, RZ, RZ, 0x192 ;  /* 0x00000192ff087424 */ /* 0x000fe400078e00ff */
[----:B------:R-:W-:Y:S01]  /*5b10*/  IMAD.MOV.U32 R13, RZ, RZ, RZ ;  /* 0x000000ffff0d7224 */ /* 0x000fe200078e00ff */
[----:B------:R-:W1:Y:S01]  /*5b20*/  LDCU.64 UR6, c[0x4][0x78] ;  /* 0x01000f00ff0677ac */ /* 0x000e620008000a00 */
[----:B------:R-:W4:Y:S01]  /*5b30*/  LDC.64 R2, c[0x4][R3] ;  /* 0x0100000003027b82 */ /* 0x000f220000000a00 */
[----:B------:R-:W2:Y:S01]  /*5b40*/  LDCU.64 UR4, c[0x4][0x10] ;  /* 0x01000200ff0477ac */ /* 0x000ea20008000a00 */
[----:B-----5:R-:W-:Y:S01]  /*5b50*/  MOV R5, UR9 ;  /* 0x0000000900057c02 */ /* 0x020fe20008000f00 */
[----:B------:R-:W-:Y:S01]  /*5b60*/  IMAD.U32 R4, RZ, RZ, UR8 ;  /* 0x00000008ff047e24 */ /* 0x000fe2000f8e00ff */
[----:B-1----:R-:W-:Y:S01]  /*5b70*/  MOV R7, UR7 ;  /* 0x0000000700077c02 */ /* 0x002fe20008000f00 */
[----:B------:R-:W-:Y:S01]  /*5b80*/  IMAD.U32 R6, RZ, RZ, UR6 ;  /* 0x00000006ff067e24 */ /* 0x000fe2000f8e00ff */
[----:B--2---:R-:W-:Y:S01]  /*5b90*/  MOV R11, UR5 ;  /* 0x00000005000b7c02 */ /* 0x004fe20008000f00 */
[----:B------:R-:W-:Y:S02]  /*5ba0*/  IMAD.U32 R10, RZ, RZ, UR4 ;  /* 0x00000004ff0a7e24 */ /* 0x000fe4000f8e00ff */
[----:B------:R-:W-:Y:S07]  /*5bb0*/  LEPC R20, `(.L_x_98) ;  /* 0x000000001014794e */ /* 0x000fee0000000000 */
[----:B---34-:R-:W-:Y:S05]  /*5bc0*/  CALL.ABS.NOINC R2 ;  /* 0x0000000002007343 */ /* 0x018fea0003c00000 */
.L_x_98:
[----:B------:R-:W-:Y:S01]  /*5bd0*/  MOV R172, 0x38eb4c3a ;  /* 0x38eb4c3a00ac7802 */ /* 0x000fe20000000f00 */
[----:B------:R-:W-:Y:S05]  /*5be0*/  WARPSYNC.ALL ;  /* 0x0000000000007948 */ /* 0x000fea0003800000 */
[----:B------:R-:W-:Y:S01]  /*5bf0*/  R2UR UR4, R16 ;  /* 0x00000000100472ca */ /* 0x000fe200000e0000 */
[--C-:B---3--:R-:W-:Y:S01]  /*5c00*/  HADD2.F32 R68, -RZ, R140.reuse.H0_H0 ;  /* 0x2000008cff447230 */ /* 0x108fe20000004100 */
[----:B------:R-:W-:Y:S01]  /*5c10*/  MOV R129, 0x3c09919f ;  /* 0x3c09919f00817802 */ /* 0x000fe20000000f00 */
[----:B------:R-:W-:Y:S01]  /*5c20*/  HADD2.F32 R69, -RZ, R140.H1_H1 ;  /* 0x3000008cff457230 */ /* 0x000fe20000004100 */
[----:B------:R-:W-:Y:S01]  /*5c30*/  MOV R132, 0x3e235519 ;  /* 0x3e23551900847802 */ /* 0x000fe20000000f00 */
[----:B------:R-:W-:Y:S01]  /*5c40*/  HADD2.F32 R70, -RZ, R141.H1_H1 ;  /* 0x3000008dff467230 */ /* 0x000fe20000004100 */
[----:B------:R-:W-:Y:S01]  /*5c50*/  MOV R130, 0x3f210a14 ;  /* 0x3f210a1400827802 */ /* 0x000fe20000000f00 */
[--C-:B------:R-:W-:Y:S01]  /*5c60*/  HADD2.F32 R72, -RZ, R142.reuse.H1_H1 ;  /* 0x3000008eff487230 */ /* 0x100fe20000004100 */
[----:B------:R-:W-:Y:S01]  /*5c70*/  ISETP.NE.U32.AND P6, PT, R195, 0x1, PT ;  /* 0x00000001c300780c */ /* 0x000fe20003fc5070 */
[----:B------:R-:W-:Y:S02]  /*5c80*/  HADD2.F32 R71, -RZ, R143.H0_H0 ;  /* 0x2000008fff477230 */ /* 0x000fe40000004100 */
[----:B------:R-:W-:Y:S01]  /*5c90*/  HFMA2 R134, -RZ, RZ, 0.8349609375, 5.424022674560546875e-06 ;  /* 0x3aae005bff867431 */ /* 0x000fe200000001ff */
[----:B------:R-:W-:Y:S01]  /*5ca0*/  BSSY.RECONVERGENT B0, `(.L_x_99) ;  /* 0x0000758000007945 */ /* 0x000fe20003800200 */
[----:B------:R-:W-:Y:S01]  /*5cb0*/  HFMA2 R133, -RZ, RZ, 1.28515625, -179.25 ;  /* 0x3d24d99aff857431 */ /* 0x000fe200000001ff */
[----:B-1----:R-:W1:Y:S01]  /*5cc0*/  LDTM.x64 R4, tmem[UR4] ;  /* 0x00000004000479ee */ /* 0x002e620008340000 */
[----:B------:R-:W-:Y:S02]  /*5cd0*/  HFMA2 R131, -RZ, RZ, 1.8525390625, -0.310791015625 ;  /* 0x3f69b4f9ff837431 */ /* 0x000fe400000001ff */
[C---:B-1----:R-:W-:Y:S01]  /*5ce0*/  FMUL R0, R128.reuse, R4 ;  /* 0x0000000480007220 */ /* 0x042fe20000400000 */
[C---:B------:R-:W-:Y:S01]  /*5cf0*/  FMUL R2, R128.reuse, R5 ;  /* 0x0000000580027220 */ /* 0x040fe20000400000 */
[C---:B----4-:R-:W-:Y:S01]  /*5d00*/  FMUL R3, R128.reuse, R6 ;  /* 0x0000000680037220 */ /* 0x050fe20000400000 */
[C---:B------:R-:W-:Y:S01]  /*5d10*/  FMUL R7, R128.reuse, R7 ;  /* 0x0000000780077220 */ /* 0x040fe20000400000 */
[C---:B------:R-:W-:Y:S01]  /*5d20*/  FFMA R0, R139.reuse, R68, R0 ;  /* 0x000000448b007223 */ /* 0x040fe20000000000 */
[----:B------:R-:W-:Y:S02]  /*5d30*/  HADD2.F32 R68, -RZ, R141.H0_H0 ;  /* 0x2000008dff447230 */ /* 0x000fe40000004100 */
[C---:B------:R-:W-:Y:S01]  /*5d40*/  FFMA R2, R139.reuse, R69, R2 ;  /* 0x000000458b027223 */ /* 0x040fe20000000002 */
[----:B------:R-:W-:Y:S02]  /*5d50*/  HADD2.F32 R69, -RZ, R142.H0_H0 ;  /* 0x2000008eff457230 */ /* 0x000fe40000004100 */
[C---:B------:R-:W-:Y:S01]  /*5d60*/  FMUL R4, R128.reuse, R8 ;  /* 0x0000000880047220 */ /* 0x040fe20000400000 */
[C---:B------:R-:W-:Y:S01]  /*5d70*/  FMUL R5, R128.reuse, R9 ;  /* 0x0000000980057220 */ /* 0x040fe20000400000 */
[C---:B------:R-:W-:Y:S01]  /*5d80*/  FFMA R3, R139.reuse, R68, R3 ;  /* 0x000000448b037223 */ /* 0x040fe20000000003 */
[C---:B------:R-:W-:Y:S01]  /*5d90*/  FMUL R6, R128.reuse, R10 ;  /* 0x0000000a80067220 */ /* 0x040fe20000400000 */
[----:B------:R-:W-:Y:S02]  /*5da0*/  HADD2.F32 R68, -RZ, R143.H1_H1 ;  /* 0x3000008fff447230 */ /* 0x000fe40000004100 */
[C---:B------:R-:W-:Y:S01]  /*5db0*/  FFMA R7, R139.reuse, R70, R7 ;  /* 0x000000468b077223 */ /* 0x040fe20000000007 */
[C---:B------:R-:W-:Y:S01]  /*5dc0*/  FMUL R11, R128.reuse, R11 ;  /* 0x0000000b800b7220 */ /* 0x040fe20000400000 */
[C---:B------:R-:W-:Y:S01]  /*5dd0*/  FFMA R4, R139.reuse, R69, R4 ;  /* 0x000000458b047223 */ /* 0x040fe20000000004 */
[C---:B------:R-:W-:Y:S01]  /*5de0*/  FFMA R5, R139.reuse, R72, R5 ;  /* 0x000000488b057223 */ /* 0x040fe20000000005 */
[--C-:B--2---:R-:W-:Y:S02]  /*5df0*/  HADD2.F32 R69, -RZ, R144.reuse.H0_H0 ;  /* 0x20000090ff457230 */ /* 0x104fe40000004100 */
[C---:B------:R-:W-:Y:S01]  /*5e00*/  FFMA R6, R139.reuse, R71, R6 ;  /* 0x000000478b067223 */ /* 0x040fe20000000006 */
[C---:B------:R-:W-:Y:S01]  /*5e10*/  FMUL R8, R128.reuse, R12 ;  /* 0x0000000c80087220 */ /* 0x040fe20000400000 */
[----:B------:R-:W-:Y:S02]  /*5e20*/  HADD2.F32 R70, -RZ, R144.H1_H1 ;  /* 0x30000090ff467230 */ /* 0x000fe40000004100 */
[C---:B------:R-:W-:Y:S01]  /*5e30*/  FFMA R11, R139.reuse, R68, R11 ;  /* 0x000000448b0b7223 */ /* 0x040fe2000000000b */
[C---:B------:R-:W-:Y:S01]  /*5e40*/  FMUL R9, R128.reuse, R13 ;  /* 0x0000000d80097220 */ /* 0x040fe20000400000 */
[--C-:B------:R-:W-:Y:S02]  /*5e50*/  HADD2.F32 R71, -RZ, R145.reuse.H0_H0 ;  /* 0x20000091ff477230 */ /* 0x100fe40000004100 */
[C---:B------:R-:W-:Y:S01]  /*5e60*/  FMUL R10, R128.reuse, R14 ;  /* 0x0000000e800a7220 */ /* 0x040fe20000400000 */
[----:B------:R-:W-:Y:S02]  /*5e70*/  HADD2.F32 R68, -RZ, R145.H1_H1 ;  /* 0x30000091ff447230 */ /* 0x000fe40000004100 */
[C---:B------:R-:W-:Y:S01]  /*5e80*/  FMUL R15, R128.reuse, R15 ;  /* 0x0000000f800f7220 */ /* 0x040fe20000400000 */
[C---:B------:R-:W-:Y:S01]  /*5e90*/  FFMA R8, R139.reuse, R69, R8 ;  /* 0x000000458b087223 */ /* 0x040fe20000000008 */
[C---:B------:R-:W-:Y:S01]  /*5ea0*/  FFMA R9, R139.reuse, R70, R9 ;  /* 0x000000468b097223 */ /* 0x040fe20000000009 */
[--C-:B------:R-:W-:Y:S02]  /*5eb0*/  HADD2.F32 R69, -RZ, R146.reuse.H0_H0 ;  /* 0x20000092ff457230 */ /* 0x100fe40000004100 */
[C---:B------:R-:W-:Y:S01]  /*5ec0*/  FFMA R10, R139.reuse, R71, R10 ;  /* 0x000000478b0a7223 */ /* 0x040fe2000000000a */
[C---:B------:R-:W-:Y:S01]  /*5ed0*/  FMUL R12, R128.reuse, R16 ;  /* 0x00000010800c7220 */ /* 0x040fe20000400000 */
[C---:B------:R-:W-:Y:S01]  /*5ee0*/  FFMA R15, R139.reuse, R68, R15 ;  /* 0x000000448b0f7223 */ /* 0x040fe2000000000f */
[----:B------:R-:W-:Y:S02]  /*5ef0*/  HADD2.F32 R68, -RZ, R146.H1_H1 ;  /* 0x30000092ff447230 */ /* 0x000fe40000004100 */
[C---:B------:R-:W-:Y:S01]  /*5f00*/  FMUL R13, R128.reuse, R17 ;  /* 0x00000011800d7220 */ /* 0x040fe20000400000 */
[--C-:B------:R-:W-:Y:S02]  /*5f10*/  HADD2.F32 R71, -RZ, R147.reuse.H0_H0 ;  /* 0x20000093ff477230 */ /* 0x100fe40000004100 */
[C---:B------:R-:W-:Y:S01]  /*5f20*/  FFMA R12, R139.reuse, R69, R12 ;  /* 0x000000458b0c7223 */ /* 0x040fe2000000000c */
[C---:B------:R-:W-:Y:S01]  /*5f30*/  FMUL R14, R128.reuse, R18 ;  /* 0x00000012800e7220 */ /* 0x040fe20000400000 */
[----:B------:R-:W-:Y:S02]  /*5f40*/  HADD2.F32 R70, -RZ, R147.H1_H1 ;  /* 0x30000093ff467230 */ /* 0x000fe40000004100 */
[C---:B------:R-:W-:Y:S01]  /*5f50*/  FMUL R19, R128.reuse, R19 ;  /* 0x0000001380137220 */ /* 0x040fe20000400000 */
[--C-:B------:R-:W-:Y:S02]  /*5f60*/  HADD2.F32 R69, -RZ, R148.reuse.H0_H0 ;  /* 0x20000094ff457230 */ /* 0x100fe40000004100 */
[C---:B------:R-:W-:Y:S01]  /*5f70*/  FMUL R16, R128.reuse, R20 ;  /* 0x0000001480107220 */ /* 0x040fe20000400000 */
[C---:B------:R-:W-:Y:S01]  /*5f80*/  FFMA R13, R139.reuse, R68, R13 ;  /* 0x000000448b0d7223 */ /* 0x040fe2000000000d */
[C---:B------:R-:W-:Y:S01]  /*5f90*/  FFMA R14, R139.reuse, R71, R14 ;  /* 0x000000478b0e7223 */ /* 0x040fe2000000000e */
[----:B------:R-:W-:Y:S02]  /*5fa0*/  HADD2.F32 R68, -RZ, R148.H1_H1 ;  /* 0x30000094ff447230 */ /* 0x000fe40000004100 */
[C---:B------:R-:W-:Y:S01]  /*5fb0*/  FFMA R19, R139.reuse, R70, R19 ;  /* 0x000000468b137223 */ /* 0x040fe20000000013 */
[C---:B------:R-:W-:Y:S01]  /*5fc0*/  FMUL R17, R128.reuse, R21 ;  /* 0x0000001580117220 */ /* 0x040fe20000400000 */
[C---:B------:R-:W-:Y:S01]  /*5fd0*/  FFMA R16, R139.reuse, R69, R16 ;  /* 0x000000458b107223 */ /* 0x040fe20000000010 */
[--C-:B------:R-:W-:Y:S02]  /*5fe0*/  HADD2.F32 R69, -RZ, R149.reuse.H0_H0 ;  /* 0x20000095ff457230 */ /* 0x100fe40000004100 */
        /* <DEDUP_REMOVED lines=48> */
[----:B------:R-:W-:Y:S02]  /*62f0*/  HADD2.F32 R70, -RZ, R157.H1_H1 ;  /* 0x3000009dff467230 */ /* 0x000fe40000004100 */
[C---:B------:R-:W-:Y:S01]  /*6300*/  FMUL R34, R128.reuse, R38 ;  /* 0x0000002680227220 */ /* 0x040fe20000400000 */
        /* <DEDUP_REMOVED lines=73> */
[----:B------:R-:W-:Y:S01]  /*67a0*/  FMUL R63, R128, R63 ;  /* 0x0000003f803f7220 */ /* 0x000fe20000400000 */
[--C-:B------:R-:W-:Y:S02]  /*67b0*/  HADD2.F32 R71, -RZ, R170.reuse.H0_H0 ;  /* 0x200000aaff477230 */ /* 0x100fe40000004100 */
[----:B------:R-:W-:Y:S01]  /*67c0*/  FMUL R72, R0, 0.70710676908493041992 ;  /* 0x3f3504f300487820 */ /* 0x000fe20000400000 */
[----:B------:R-:W-:Y:S02]  /*67d0*/  HADD2.F32 R68, -RZ, R170.H1_H1 ;  /* 0x300000aaff447230 */ /* 0x000fe40000004100 */
[C---:B------:R-:W-:Y:S01]  /*67e0*/  FMUL R60, R128.reuse, R64 ;  /* 0x00000040803c7220 */ /* 0x040fe20000400000 */
[----:B------:R-:W-:Y:S01]  /*67f0*/  FMUL R61, R128, R65 ;  /* 0x00000041803d7220 */ /* 0x000fe20000400000 */
[C---:B------:R-:W-:Y:S01]  /*6800*/  FFMA R58, R139.reuse, R69, R58 ;  /* 0x000000458b3a7223 */ /* 0x040fe2000000003a */
[C---:B------:R-:W-:Y:S01]  /*6810*/  FSETP.GE.AND P1, PT, |R72|.reuse, 1.0029599666595458984, PT ;  /* 0x3f8060fe4800780b */ /* 0x040fe20003f26200 */
[C---:B------:R-:W-:Y:S01]  /*6820*/  FFMA R63, R139.reuse, R70, R63 ;  /* 0x000000468b3f7223 */ /* 0x040fe2000000003f */
[----:B------:R-:W-:Y:S01]  /*6830*/  FMUL R65, R72, R72 ;  /* 0x0000004848417220 */ /* 0x000fe20000400000 */
[C---:B------:R-:W-:Y:S01]  /*6840*/  FFMA R60, R139.reuse, R71, R60 ;  /* 0x000000478b3c7223 */ /* 0x040fe2000000003c */
[----:B------:R-:W-:Y:S01]  /*6850*/  FSEL R69, R172, 8.4834944573231041431e-05, P1 ;  /* 0x38b1e96aac457808 */ /* 0x000fe20000800000 */
[----:B------:R-:W-:Y:S01]  /*6860*/  FFMA R61, R139, R68, R61 ;  /* 0x000000448b3d7223 */ /* 0x000fe2000000003d */
[----:B------:R-:W-:Y:S01]  /*6870*/  FSEL R64, -R134, -0.00082130916416645050049, P1 ;  /* 0xba574d2086407808 */ /* 0x000fe20000800100 */
[--C-:B------:R-:W-:Y:S01]  /*6880*/  HADD2.F32 R68, -RZ, R171.reuse.H0_H0 ;  /* 0x200000abff447230 */ /* 0x100fe20000004100 */
[----:B------:R-:W-:Y:S01]  /*6890*/  FSEL R73, |R72|, R65, P1 ;  /* 0x0000004148497208 */ /* 0x000fe20000800200 */
[----:B------:R-:W-:Y:S01]  /*68a0*/  HADD2.F32 R70, -RZ, R171.H1_H1 ;  /* 0x300000abff467230 */ /* 0x000fe20000004100 */
[----:B------:R-:W-:Y:S01]  /*68b0*/  FSEL R65, R129, 0.0052134888246655464172, P1 ;  /* 0x3baad5ea81417808 */ /* 0x000fe20000800000 */
[C---:B------:R-:W-:Y:S01]  /*68c0*/  FMUL R62, R128.reuse, R66 ;  /* 0x00000042803e7220 */ /* 0x040fe20000400000 */
[----:B------:R-:W-:Y:S01]  /*68d0*/  FSEL R66, -R133, -0.026868773624300956726, P1 ;  /* 0xbcdc1be785427808 */ /* 0x000fe20000800100 */
[----:B------:R-:W-:Y:S01]  /*68e0*/  FMUL R67, R128, R67 ;  /* 0x0000004380437220 */ /* 0x000fe20000400000 */
[----:B------:R-:W-:Y:S01]  /*68f0*/  FMUL R71, R2, 0.70710676908493041992 ;  /* 0x3f3504f302477820 */ /* 0x000fe20000400000 */
[----:B------:R-:W-:Y:S01]  /*6900*/  FFMA R62, R139, R68, R62 ;  /* 0x000000448b3e7223 */ /* 0x000fe2000000003e */
[----:B------:R-:W-:Y:S01]  /*6910*/  FMUL R135, R49, 0.70710676908493041992 ;  /* 0x3f3504f331877820 */ /* 0x000fe20000400000 */
[----:B------:R-:W-:Y:S01]  /*6920*/  FFMA R67, R139, R70, R67 ;  /* 0x000000468b437223 */ /* 0x000fe20000000043 */
[-C--:B------:R-:W-:Y:S01]  /*6930*/  FFMA R64, R69, R73.reuse, R64 ;  /* 0x0000004945407223 */ /* 0x080fe20000000040 */
[----:B------:R-:W-:Y:S01]  /*6940*/  FSEL R69, R132, 0.11284004896879196167, P1 ;  /* 0x3de718af84457808 */ /* 0x000fe20000800000 */
[----:B------:R-:W-:Y:S01]  /*6950*/  FMUL R2, R2, 0.5 ;  /* 0x3f00000002027820 */ /* 0x000fe20000400000 */
[----:B------:R-:W-:Y:S01]  /*6960*/  FSETP.GE.AND P0, PT, |R71|, 1.0029599666595458984, PT ;  /* 0x3f8060fe4700780b */ /* 0x000fe20003f06200 */
[-C--:B------:R-:W-:Y:S01]  /*6970*/  FFMA R65, R64, R73.reuse, R65 ;  /* 0x0000004940417223 */ /* 0x080fe20000000041 */
[----:B------:R-:W-:Y:S01]  /*6980*/  FSEL R64, R131, -0.37612664699554443359, P1 ;  /* 0xbec093ac83407808 */ /* 0x000fe20000800000 */
[----:B------:R-:W-:Y:S01]  /*6990*/  FMUL R206, R5, 0.5 ;  /* 0x3f00000005ce7820 */ /* 0x000fe20000400000 */
[----:B------:R-:W-:Y:S01]  /*69a0*/  FSEL R68, -R133, -0.026868773624300956726, P0 ;  /* 0xbcdc1be785447808 */ /* 0x000fe20000000100 */
[-C--:B------:R-:W-:Y:S01]  /*69b0*/  FFMA R66, R65, R73.reuse, R66 ;  /* 0x0000004941427223 */ /* 0x080fe20000000042 */
[----:B------:R-:W-:Y:S03]  /*69c0*/  FSEL R65, R130, 0.12837915122509002686, P1 ;  /* 0x3e0375d382417808 */ /* 0x000fe60000800000 */
[----:B------:R-:W-:Y:S01]  /*69d0*/  FFMA R69, R66, R73, R69 ;  /* 0x0000004942457223 */ /* 0x000fe20000000045 */
[----:B------:R-:W-:Y:S03]  /*69e0*/  FMUL R66, R71, R71 ;  /* 0x0000004747427220 */ /* 0x000fe60000400000 */
[-C--:B------:R-:W-:Y:S01]  /*69f0*/  FFMA R64, R69, R73.reuse, R64 ;  /* 0x0000004945407223 */ /* 0x080fe20000000040 */
[----:B------:R-:W-:Y:S02]  /*6a00*/  FSEL R69, R172, 8.4834944573231041431e-05, P0 ;  /* 0x38b1e96aac457808 */ /* 0x000fe40000000000 */
[----:B------:R-:W-:Y:S01]  /*6a10*/  FSEL R70, |R71|, R66, P0 ;  /* 0x0000004247467208 */ /* 0x000fe20000000200 */
[----:B------:R-:W-:Y:S01]  /*6a20*/  FFMA R65, R64, R73, R65 ;  /* 0x0000004940417223 */ /* 0x000fe20000000041 */
[----:B------:R-:W-:Y:S01]  /*6a30*/  FSEL R66, -R73, R72, P1 ;  /* 0x0000004849427208 */ /* 0x000fe20000800100 */
[----:B------:R-:W-:Y:S01]  /*6a40*/  FMUL R73, R3, 0.70710676908493041992 ;  /* 0x3f3504f303497820 */ /* 0x000fe20000400000 */
[----:B------:R-:W-:Y:S03]  /*6a50*/  FSEL R64, -R134, -0.00082130916416645050049, P0 ;  /* 0xba574d2086407808 */ /* 0x000fe60000000100 */
[----:B------:R-:W-:Y:S01]  /*6a60*/  FFMA R66, R65, R66, R66 ;  /* 0x0000004241427223 */ /* 0x000fe20000000042 */
[----:B------:R-:W-:Y:S01]  /*6a70*/  FSEL R65, R129, 0.0052134888246655464172, P0 ;  /* 0x3baad5ea81417808 */ /* 0x000fe20000000000 */
[-C--:B------:R-:W-:Y:S01]  /*6a80*/  FFMA R64, R69, R70.reuse, R64 ;  /* 0x0000004645407223 */ /* 0x080fe20000000040 */
[----:B------:R-:W-:Y:S01]  /*6a90*/  FSEL R69, R132, 0.11284004896879196167, P0 ;  /* 0x3de718af84457808 */ /* 0x000fe20000000000 */
[----:B------:R-:W1:Y:S01]  /*6aa0*/  @P1 MUFU.EX2 R75, R66 ;  /* 0x00000042004b1308 */ /* 0x000e620000000800 */
[----:B------:R-:W-:Y:S01]  /*6ab0*/  FSETP.GE.AND P2, PT, |R73|, 1.0029599666595458984, PT ;  /* 0x3f8060fe4900780b */ /* 0x000fe20003f46200 */
[-C--:B------:R-:W-:Y:S01]  /*6ac0*/  FFMA R65, R64, R70.reuse, R65 ;  /* 0x0000004640417223 */ /* 0x080fe20000000041 */
[----:B------:R-:W-:Y:S03]  /*6ad0*/  FSEL R64, R131, -0.37612664699554443359, P0 ;  /* 0xbec093ac83407808 */ /* 0x000fe60000000000 */
[-C--:B------:R-:W-:Y:S01]  /*6ae0*/  FFMA R68, R65, R70.reuse, R68 ;  /* 0x0000004641447223 */ /* 0x080fe20000000044 */
[----:B------:R-:W-:Y:S03]  /*6af0*/  FSEL R65, R130, 0.12837915122509002686, P0 ;  /* 0x3e0375d382417808 */ /* 0x000fe60000000000 */
[-C--:B------:R-:W-:Y:S01]  /*6b00*/  FFMA R69, R68, R70.reuse, R69 ;  /* 0x0000004644457223 */ /* 0x080fe20000000045 */
[----:B------:R-:W-:Y:S03]  /*6b10*/  FMUL R68, R73, R73 ;  /* 0x0000004949447220 */ /* 0x000fe60000400000 */
[----:B------:R-:W-:Y:S01]  /*6b20*/  FFMA R64, R69, R70, R64 ;  /* 0x0000004645407223 */ /* 0x000fe20000000040 */
[----:B------:R-:W-:Y:S02]  /*6b30*/  FSEL R69, R172, 8.4834944573231041431e-05, P2 ;  /* 0x38b1e96aac457808 */ /* 0x000fe40001000000 */
[----:B------:R-:W-:Y:S01]  /*6b40*/  FSEL R74, |R73|, R68, P2 ;  /* 0x00000044494a7208 */ /* 0x000fe20001000200 */
[----:B-1----:R-:W-:Y:S01]  /*6b50*/  @P1 FADD R77, -R75, 1 ;  /* 0x3f8000004b4d1421 */ /* 0x002fe20000000100 */
[----:B------:R-:W-:Y:S01]  /*6b60*/  FSEL R68, -R70, R71, P0 ;  /* 0x0000004746447208 */ /* 0x000fe20000000100 */
[----:B------:R-:W-:Y:S01]  /*6b70*/  FFMA R65, R64, R70, R65 ;  /* 0x0000004640417223 */ /* 0x000fe20000000041 */
[----:B------:R-:W-:Y:S01]  /*6b80*/  FSEL R64, -R134, -0.00082130916416645050049, P2 ;  /* 0xba574d2086407808 */ /* 0x000fe20001000100 */
[----:B------:R-:W-:Y:S01]  /*6b90*/  FMUL R75, R7, 0.70710676908493041992 ;  /* 0x3f3504f3074b7820 */ /* 0x000fe20000400000 */
[----:B------:R-:W-:Y:S01]  /*6ba0*/  FSEL R70, -R133, -0.026868773624300956726, P2 ;  /* 0xbcdc1be785467808 */ /* 0x000fe20001000100 */
[----:B------:R-:W-:Y:S01]  /*6bb0*/  FFMA R68, R65, R68, R68 ;  /* 0x0000004441447223 */ /* 0x000fe20000000044 */
[----:B------:R-:W-:Y:S01]  /*6bc0*/  FSEL R65, R129, 0.0052134888246655464172, P2 ;  /* 0x3baad5ea81417808 */ /* 0x000fe20001000000 */
[-C--:B------:R-:W-:Y:S01]  /*6bd0*/  FFMA R64, R69, R74.reuse, R64 ;  /* 0x0000004a45407223 */ /* 0x080fe20000000040 */
[----:B------:R-:W-:Y:S02]  /*6be0*/  FSEL R69, R132, 0.11284004896879196167, P2 ;  /* 0x3de718af84457808 */ /* 0x000fe40001000000 */
[----:B------:R-:W-:Y:S01]  /*6bf0*/  @P1 LOP3.LUT R66, R77, 0x80000000, R72, 0xb8, !PT ;  /* 0x800000004d421812 */ /* 0x000fe200078eb848 */
[-C--:B------:R-:W-:Y:S01]  /*6c00*/  FFMA R65, R64, R74.reuse, R65 ;  /* 0x0000004a40417223 */ /* 0x080fe20000000041 */
[----:B------:R-:W-:Y:S02]  /*6c10*/  FSEL R64, R131, -0.37612664699554443359, P2 ;  /* 0xbec093ac83407808 */ /* 0x000fe40001000000 */
[----:B------:R-:W-:Y:S01]  /*6c20*/  FSETP.GE.AND P1, PT, |R75|, 1.0029599666595458984, PT ;  /* 0x3f8060fe4b00780b */ /* 0x000fe20003f26200 */
[-C--:B------:R-:W-:Y:S01]  /*6c30*/  FFMA R70, R65, R74.reuse, R70 ;  /* 0x0000004a41467223 */ /* 0x080fe20000000046 */
[----:B------:R-:W-:Y:S01]  /*6c40*/  FSEL R65, R130, 0.12837915122509002686, P2 ;  /* 0x3e0375d382417808 */ /* 0x000fe20001000000 */
[----:B------:R-:W-:Y:S01]  /*6c50*/  FADD R205, R66, 1 ;  /* 0x3f80000042cd7421 */ /* 0x000fe20000000000 */
[----:B------:R-:W-:Y:S01]  /*6c60*/  FSEL R72, R172, 8.4834944573231041431e-05, P1 ;  /* 0x38b1e96aac487808 */ /* 0x000fe20000800000 */
[-C--:B------:R-:W-:Y:S01]  /*6c70*/  FFMA R69, R70, R74.reuse, R69 ;  /* 0x0000004a46457223 */ /* 0x080fe20000000045 */
[----:B------:R-:W-:Y:S03]  /*6c80*/  FMUL R70, R75, R75 ;  /* 0x0000004b4b467220 */ /* 0x000fe60000400000 */
[----:B------:R-:W-:Y:S01]  /*6c90*/  FFMA R64, R69, R74, R64 ;  /* 0x0000004a45407223 */ /* 0x000fe20000000040 */
[----:B------:R-:W-:Y:S02]  /*6ca0*/  FSEL R69, -R134, -0.00082130916416645050049, P1 ;  /* 0xba574d2086457808 */ /* 0x000fe40000800100 */
[----:B------:R-:W-:Y:S01]  /*6cb0*/  FSEL R76, |R75|, R70, P1 ;  /* 0x000000464b4c7208 */ /* 0x000fe20000800200 */
[----:B------:R-:W-:Y:S01]  /*6cc0*/  FFMA R65, R64, R74, R65 ;  /* 0x0000004a40417223 */ /* 0x000fe20000000041 */
[----:B------:R-:W-:Y:S02]  /*6cd0*/  FSEL R64, -R74, R73, P2 ;  /* 0x000000494a407208 */ /* 0x000fe40001000100 */
[----:B------:R-:W-:Y:S01]  /*6ce0*/  FSEL R70, R129, 0.0052134888246655464172, P1 ;  /* 0x3baad5ea81467808 */ /* 0x000fe20000800000 */
[----:B------:R-:W1:Y:S02]  /*6cf0*/  @P0 MUFU.EX2 R74, R68 ;  /* 0x00000044004a0308 */ /* 0x000e640000000800 */
[----:B------:R-:W-:Y:S01]  /*6d00*/  FFMA R64, R65, R64, R64 ;  /* 0x0000004041407223 */ /* 0x000fe20000000040 */
[----:B------:R-:W-:Y:S01]  /*6d10*/  FSEL R65, -R133, -0.026868773624300956726, P1 ;  /* 0xbcdc1be785417808 */ /* 0x000fe20000800100 */
[-C--:B------:R-:W-:Y:S01]  /*6d20*/  FFMA R69, R72, R76.reuse, R69 ;  /* 0x0000004c48457223 */ /* 0x080fe20000000045 */
[----:B------:R-:W-:Y:S03]  /*6d30*/  FSEL R72, R132, 0.11284004896879196167, P1 ;  /* 0x3de718af84487808 */ /* 0x000fe60000800000 */
[-C--:B------:R-:W-:Y:S01]  /*6d40*/  FFMA R70, R69, R76.reuse, R70 ;  /* 0x0000004c45467223 */ /* 0x080fe20000000046 */
[----:B------:R-:W-:Y:S03]  /*6d50*/  FSEL R69, R131, -0.37612664699554443359, P1 ;  /* 0xbec093ac83457808 */ /* 0x000fe60000800000 */
[-C--:B------:R-:W-:Y:S04]  /*6d60*/  FFMA R65, R70, R76.reuse, R65 ;  /* 0x0000004c46417223 */ /* 0x080fe80000000041 */
[-C--:B------:R-:W-:Y:S01]  /*6d70*/  FFMA R72, R65, R76.reuse, R72 ;  /* 0x0000004c41487223 */ /* 0x080fe20000000048 */
[----:B------:R-:W-:Y:S01]  /*6d80*/  FSEL R65, -R76, R75, P1 ;  /* 0x0000004b4c417208 */ /* 0x000fe20000800100 */
[----:B-1----:R-:W-:Y:S01]  /*6d90*/  @P0 FADD R70, -R74, 1 ;  /* 0x3f8000004a460421 */ /* 0x002fe20000000100 */
[----:B------:R-:W-:Y:S01]  /*6da0*/  FMUL R74, R4, 0.70710676908493041992 ;  /* 0x3f3504f3044a7820 */ /* 0x000fe20000400000 */
[----:B------:R-:W-:Y:S03]  /*6db0*/  FFMA R69, R72, R76, R69 ;  /* 0x0000004c48457223 */ /* 0x000fe60000000045 */
[----:B------:R-:W-:Y:S01]  /*6dc0*/  @P0 LOP3.LUT R68, R70, 0x80000000, R71, 0xb8, !PT ;  /* 0x8000000046440812 */ /* 0x000fe200078eb847 */
[----:B------:R-:W-:Y:S01]  /*6dd0*/  FMUL R71, R74, R74 ;  /* 0x0000004a4a477220 */ /* 0x000fe20000400000 */
[----:B------:R-:W-:Y:S02]  /*6de0*/  FSEL R70, R130, 0.12837915122509002686, P1 ;  /* 0x3e0375d382467808 */ /* 0x000fe40000800000 */
[C---:B------:R-:W-:Y:S03]  /*6df0*/  FSETP.GE.AND P0, PT, |R74|.reuse, 1.0029599666595458984, PT ;  /* 0x3f8060fe4a00780b */ /* 0x040fe60003f06200 */
[----:B------:R-:W-:Y:S01]  /*6e00*/  FFMA R70, R69, R76, R70 ;  /* 0x0000004c45467223 */ /* 0x000fe20000000046 */
[----:B------:R-:W-:Y:S01]  /*6e10*/  FSEL R77, |R74|, R71, P0 ;  /* 0x000000474a4d7208 */ /* 0x000fe20000000200 */
[----:B------:R-:W1:Y:S01]  /*6e20*/  @P2 MUFU.EX2 R76, R64 ;  /* 0x00000040004c2308 */ /* 0x000e620000000800 */
[----:B------:R-:W-:Y:S01]  /*6e30*/  FSEL R72, R172, 8.4834944573231041431e-05, P0 ;  /* 0x38b1e96aac487808 */ /* 0x000fe20000000000 */
[----:B------:R-:W-:Y:S01]  /*6e40*/  FFMA R65, R70, R65, R65 ;  /* 0x0000004146417223 */ /* 0x000fe20000000041 */
[----:B------:R-:W-:Y:S02]  /*6e50*/  FSEL R69, -R134, -0.00082130916416645050049, P0 ;  /* 0xba574d2086457808 */ /* 0x000fe40000000100 */
[----:B------:R-:W-:Y:S02]  /*6e60*/  FSEL R70, R129, 0.0052134888246655464172, P0 ;  /* 0x3baad5ea81467808 */ /* 0x000fe40000000000 */
[----:B------:R-:W-:Y:S01]  /*6e70*/  FSEL R71, -R133, -0.026868773624300956726, P0 ;  /* 0xbcdc1be785477808 */ /* 0x000fe20000000100 */
[-C--:B------:R-:W-:Y:S01]  /*6e80*/  FFMA R69, R72, R77.reuse, R69 ;  /* 0x0000004d48457223 */ /* 0x080fe20000000045 */
[----:B------:R-:W-:Y:S03]  /*6e90*/  FSEL R72, R132, 0.11284004896879196167, P0 ;  /* 0x3de718af84487808 */ /* 0x000fe60000000000 */
[-C--:B------:R-:W-:Y:S01]  /*6ea0*/  FFMA R70, R69, R77.reuse, R70 ;  /* 0x0000004d45467223 */ /* 0x080fe20000000046 */
[----:B------:R-:W-:Y:S03]  /*6eb0*/  FSEL R69, R131, -0.37612664699554443359, P0 ;  /* 0xbec093ac83457808 */ /* 0x000fe60000000000 */
[-C--:B------:R-:W-:Y:S01]  /*6ec0*/  FFMA R71, R70, R77.reuse, R71 ;  /* 0x0000004d46477223 */ /* 0x080fe20000000047 */
[----:B------:R-:W-:Y:S01]  /*6ed0*/  FSEL R70, R130, 0.12837915122509002686, P0 ;  /* 0x3e0375d382467808 */ /* 0x000fe20000000000 */
[----:B-1----:R-:W-:Y:S01]  /*6ee0*/  @P2 FADD R78, -R76, 1 ;  /* 0x3f8000004c4e2421 */ /* 0x002fe20000000100 */
[----:B------:R-:W-:Y:S01]  /*6ef0*/  FMUL R76, R5, 0.70710676908493041992 ;  /* 0x3f3504f3054c7820 */ /* 0x000fe20000400000 */
[-C--:B------:R-:W-:Y:S03]  /*6f00*/  FFMA R72, R71, R77.reuse, R72 ;  /* 0x0000004d47487223 */ /* 0x080fe60000000048 */
[----:B------:R-:W-:Y:S01]  /*6f10*/  @P2 LOP3.LUT R64, R78, 0x80000000, R73, 0xb8, !PT ;  /* 0x800000004e402812 */ /* 0x000fe200078eb849 */
[-C--:B------:R-:W-:Y:S01]  /*6f20*/  FFMA R69, R72, R77.reuse, R69 ;  /* 0x0000004d48457223 */ /* 0x080fe20000000045 */
[C---:B------:R-:W-:Y:S01]  /*6f30*/  FSETP.GE.AND P2, PT, |R76|.reuse, 1.0029599666595458984, PT ;  /* 0x3f8060fe4c00780b */ /* 0x040fe20003f46200 */
[C---:B------:R-:W-:Y:S01]  /*6f40*/  FMUL R71, R76.reuse, R76 ;  /* 0x0000004c4c477220 */ /* 0x040fe20000400000 */
[----:B------:R-:W1:Y:S01]  /*6f50*/  @P1 MUFU.EX2 R78, R65 ;  /* 0x00000041004e1308 */ /* 0x000e620000000800 */
[----:B------:R-:W-:Y:S01]  /*6f60*/  FFMA R70, R69, R77, R70 ;  /* 0x0000004d45467223 */ /* 0x000fe20000000046 */
[----:B------:R-:W-:Y:S02]  /*6f70*/  FSEL R69, -R77, R74, P0 ;  /* 0x0000004a4d457208 */ /* 0x000fe40000000100 */
[----:B------:R-:W-:Y:S02]  /*6f80*/  FSEL R77, |R76|, R71, P2 ;  /* 0x000000474c4d7208 */ /* 0x000fe40001000200 */
        /* <DEDUP_REMOVED lines=10> */
[----:B-1----:R-:W-:Y:S01]  /*7030*/  @P1 FADD R70, -R78, 1 ;  /* 0x3f8000004e461421 */ /* 0x002fe20000000100 */
[----:B------:R-:W-:Y:S02]  /*7040*/  FMUL R78, R6, 0.70710676908493041992 ;  /* 0x3f3504f3064e7820 */ /* 0x000fe40000400000 */
[-C--:B------:R-:W-:Y:S02]  /*7050*/  FFMA R72, R73, R77.reuse, R72 ;  /* 0x0000004d49487223 */ /* 0x080fe40000000048 */
[----:B------:R-:W-:Y:S01]  /*7060*/  @P1 LOP3.LUT R65, R70, 0x80000000, R75, 0xb8, !PT ;  /* 0x8000000046411812 */ /* 0x000fe200078eb84b */
[----:B------:R-:W-:Y:S01]  /*7070*/  FMUL R73, R78, R78 ;  /* 0x0000004e4e497220 */ /* 0x000fe20000400000 */
[----:B------:R-:W-:Y:S01]  /*7080*/  FSEL R70, R130, 0.12837915122509002686, P2 ;  /* 0x3e0375d382467808 */ /* 0x000fe20001000000 */
[-C--:B------:R-:W-:Y:S01]  /*7090*/  FFMA R71, R72, R77.reuse, R71 ;  /* 0x0000004d48477223 */ /* 0x080fe20000000047 */
[C---:B------:R-:W-:Y:S03]  /*70a0*/  FSETP.GE.AND P1, PT, |R78|.reuse, 1.0029599666595458984, PT ;  /* 0x3f8060fe4e00780b */ /* 0x040fe60003f26200 */
[----:B------:R-:W-:Y:S01]  /*70b0*/  FFMA R70, R71, R77, R70 ;  /* 0x0000004d47467223 */ /* 0x000fe20000000046 */
[----:B------:R-:W-:Y:S02]  /*70c0*/  FSEL R71, -R77, R76, P2 ;  /* 0x0000004c4d477208 */ /* 0x000fe40001000100 */
        /* <DEDUP_REMOVED lines=9> */
[-C--:B------:R-:W-:Y:S04]  /*7160*/  FFMA R73, R72, R79.reuse, R73 ;  /* 0x0000004f48497223 */ /* 0x080fe80000000049 */
[-C--:B------:R-:W-:Y:S01]  /*7170*/  FFMA R70, R73, R79.reuse, R70 ;  /* 0x0000004f49467223 */ /* 0x080fe20000000046 */
[----:B------:R-:W-:Y:S01]  /*7180*/  FSEL R73, R130, 0.12837915122509002686, P1 ;  /* 0x3e0375d382497808 */ /* 0x000fe20000800000 */
[----:B-1----:R-:W-:Y:S01]  /*7190*/  @P0 FADD R81, -R77, 1 ;  /* 0x3f8000004d510421 */ /* 0x002fe20000000100 */
[----:B------:R-:W-:Y:S01]  /*71a0*/  FMUL R77, R11, 0.70710676908493041992 ;  /* 0x3f3504f30b4d7820 */ /* 0x000fe20000400000 */
[----:B------:R-:W-:Y:S01]  /*71b0*/  FFMA R75, R70, R79, R75 ;  /* 0x0000004f464b7223 */ /* 0x000fe2000000004b */
[----:B------:R-:W-:Y:S02]  /*71c0*/  FSEL R70, R131, -0.37612664699554443359, P1 ;  /* 0xbec093ac83467808 */ /* 0x000fe40000800000 */
[----:B------:R-:W-:Y:S01]  /*71d0*/  @P0 LOP3.LUT R69, R81, 0x80000000, R74, 0xb8, !PT ;  /* 0x8000000051450812 */ /* 0x000fe200078eb84a */
[C---:B------:R-:W-:Y:S01]  /*71e0*/  FMUL R72, R77.reuse, R77 ;  /* 0x0000004d4d487220 */ /* 0x040fe20000400000 */
[----:B------:R-:W-:Y:S01]  /*71f0*/  FSETP.GE.AND P0, PT, |R77|, 1.0029599666595458984, PT ;  /* 0x3f8060fe4d00780b */ /* 0x000fe20003f06200 */
[-C--:B------:R-:W-:Y:S02]  /*7200*/  FFMA R70, R75, R79.reuse, R70 ;  /* 0x0000004f4b467223 */ /* 0x080fe40000000046 */
[----:B------:R-:W-:Y:S01]  /*7210*/  FADD R69, R69, 1 ;  /* 0x3f80000045457421 */ /* 0x000fe20000000000 */
[----:B------:R-:W-:Y:S01]  /*7220*/  FSEL R80, |R77|, R72, P0 ;  /* 0x000000484d507208 */ /* 0x000fe20000000200 */
[----:B------:R-:W-:Y:S01]  /*7230*/  FFMA R73, R70, R79, R73 ;  /* 0x0000004f46497223 */ /* 0x000fe20000000049 */
[----:B------:R-:W-:Y:S02]  /*7240*/  FSEL R70, -R79, R78, P1 ;  /* 0x0000004e4f467208 */ /* 0x000fe40000800100 */
[----:B------:R-:W-:Y:S01]  /*7250*/  FSEL R75, R172, 8.4834944573231041431e-05, P0 ;  /* 0x38b1e96aac4b7808 */ /* 0x000fe20000000000 */
[----:B------:R-:W1:Y:S01]  /*7260*/  @P2 MUFU.EX2 R79, R71 ;  /* 0x00000047004f2308 */ /* 0x000e620000000800 */
[----:B------:R-:W-:Y:S01]  /*7270*/  FSEL R72, -R134, -0.00082130916416645050049, P0 ;  /* 0xba574d2086487808 */ /* 0x000fe20000000100 */
[----:B------:R-:W-:Y:S01]  /*7280*/  FFMA R70, R73, R70, R70 ;  /* 0x0000004649467223 */ /* 0x000fe20000000046 */
[----:B------:R-:W-:Y:S02]  /*7290*/  FSEL R73, R129, 0.0052134888246655464172, P0 ;  /* 0x3baad5ea81497808 */ /* 0x000fe40000000000 */
[----:B------:R-:W-:Y:S01]  /*72a0*/  FSEL R74, -R133, -0.026868773624300956726, P0 ;  /* 0xbcdc1be7854a7808 */ /* 0x000fe20000000100 */
[-C--:B------:R-:W-:Y:S01]  /*72b0*/  FFMA R72, R75, R80.reuse, R72 ;  /* 0x000000504b487223 */ /* 0x080fe20000000048 */
[----:B------:R-:W-:Y:S03]  /*72c0*/  FSEL R75, R132, 0.11284004896879196167, P0 ;  /* 0x3de718af844b7808 */ /* 0x000fe60000000000 */
[----:B------:R-:W2:Y:S01]  /*72d0*/  @P1 MUFU.EX2 R81, R70 ;  /* 0x0000004600511308 */ /* 0x000ea20000000800 */
[-C--:B------:R-:W-:Y:S01]  /*72e0*/  FFMA R73, R72, R80.reuse, R73 ;  /* 0x0000005048497223 */ /* 0x080fe20000000049 */
[----:B------:R-:W-:Y:S03]  /*72f0*/  FSEL R72, R131, -0.37612664699554443359, P0 ;  /* 0xbec093ac83487808 */ /* 0x000fe60000000000 */
[-C--:B------:R-:W-:Y:S01]  /*7300*/  FFMA R74, R73, R80.reuse, R74 ;  /* 0x00000050494a7223 */ /* 0x080fe2000000004a */
[----:B-1----:R-:W-:Y:S03]  /*7310*/  @P2 FADD R73, -R79, 1 ;  /* 0x3f8000004f492421 */ /* 0x002fe60000000100 */
[-C--:B------:R-:W-:Y:S01]  /*7320*/  FFMA R75, R74, R80.reuse, R75 ;  /* 0x000000504a4b7223 */ /* 0x080fe2000000004b */
[----:B------:R-:W-:Y:S01]  /*7330*/  FMUL R79, R8, 0.70710676908493041992 ;  /* 0x3f3504f3084f7820 */ /* 0x000fe20000400000 */
[----:B------:R-:W-:Y:S02]  /*7340*/  @P2 LOP3.LUT R71, R73, 0x80000000, R76, 0xb8, !PT ;  /* 0x8000000049472812 */ /* 0x000fe400078eb84c */
[-C--:B------:R-:W-:Y:S01]  /*7350*/  FFMA R72, R75, R80.reuse, R72 ;  /* 0x000000504b487223 */ /* 0x080fe20000000048 */
[----:B------:R-:W-:Y:S01]  /*7360*/  FSEL R73, R130, 0.12837915122509002686, P0 ;  /* 0x3e0375d382497808 */ /* 0x000fe20000000000 */
[C---:B------:R-:W-:Y:S01]  /*7370*/  FMUL R74, R79.reuse, R79 ;  /* 0x0000004f4f4a7220 */ /* 0x040fe20000400000 */
[----:B------:R-:W-:Y:S01]  /*7380*/  FSETP.GE.AND P2, PT, |R79|, 1.0029599666595458984, PT ;  /* 0x3f8060fe4f00780b */ /* 0x000fe20003f46200 */
[----:B------:R-:W-:Y:S01]  /*7390*/  FADD R71, R71, 1 ;  /* 0x3f80000047477421 */ /* 0x000fe20000000000 */
[----:B--2---:R-:W-:Y:S01]  /*73a0*/  @P1 FADD R83, -R81, 1 ;  /* 0x3f80000051531421 */ /* 0x004fe20000000100 */
[----:B------:R-:W-:Y:S01]  /*73b0*/  FFMA R73, R72, R80, R73 ;  /* 0x0000005048497223 */ /* 0x000fe20000000049 */
[----:B------:R-:W-:Y:S01]  /*73c0*/  FSEL R72, -R80, R77, P0 ;  /* 0x0000004d50487208 */ /* 0x000fe20000000100 */
[----:B------:R-:W-:Y:S01]  /*73d0*/  FMUL R206, R71, R206 ;  /* 0x000000ce47ce7220 */ /* 0x000fe20000400000 */
[----:B------:R-:W-:Y:S01]  /*73e0*/  FSEL R80, |R79|, R74, P2 ;  /* 0x0000004a4f507208 */ /* 0x000fe20001000200 */
[----:B------:R-:W-:Y:S01]  /*73f0*/  FMUL R81, R9, 0.70710676908493041992 ;  /* 0x3f3504f309517820 */ /* 0x000fe20000400000 */
[----:B------:R-:W-:Y:S01]  /*7400*/  FSEL R75, R172, 8.4834944573231041431e-05, P2 ;  /* 0x38b1e96aac4b7808 */ /* 0x000fe20001000000 */
[----:B------:R-:W-:Y:S01]  /*7410*/  FFMA R72, R73, R72, R72 ;  /* 0x0000004849487223 */ /* 0x000fe20000000048 */
[----:B------:R-:W-:Y:S02]  /*7420*/  FSEL R74, -R134, -0.00082130916416645050049, P2 ;  /* 0xba574d20864a7808 */ /* 0x000fe40001000100 */
[----:B------:R-:W-:Y:S02]  /*7430*/  FSEL R73, R129, 0.0052134888246655464172, P2 ;  /* 0x3baad5ea81497808 */ /* 0x000fe40001000000 */
[----:B------:R-:W-:Y:S01]  /*7440*/  FSEL R76, -R133, -0.026868773624300956726, P2 ;  /* 0xbcdc1be7854c7808 */ /* 0x000fe20001000100 */
[-C--:B------:R-:W-:Y:S01]  /*7450*/  FFMA R74, R75, R80.reuse, R74 ;  /* 0x000000504b4a7223 */ /* 0x080fe2000000004a */
[----:B------:R-:W-:Y:S02]  /*7460*/  FSEL R75, R132, 0.11284004896879196167, P2 ;  /* 0x3de718af844b7808 */ /* 0x000fe40001000000 */
[----:B------:R-:W-:Y:S01]  /*7470*/  @P1 LOP3.LUT R70, R83, 0x80000000, R78, 0xb8, !PT ;  /* 0x8000000053461812 */ /* 0x000fe200078eb84e */
[-C--:B------:R-:W-:Y:S01]  /*7480*/  FFMA R73, R74, R80.reuse, R73 ;  /* 0x000000504a497223 */ /* 0x080fe20000000049 */
[----:B------:R-:W-:Y:S02]  /*7490*/  FSEL R74, R131, -0.37612664699554443359, P2 ;  /* 0xbec093ac834a7808 */ /* 0x000fe40001000000 */
[----:B------:R-:W-:Y:S01]  /*74a0*/  FSETP.GE.AND P1, PT, |R81|, 1.0029599666595458984, PT ;  /* 0x3f8060fe5100780b */ /* 0x000fe20003f26200 */
[-C--:B------:R-:W-:Y:S01]  /*74b0*/  FFMA R76, R73, R80.reuse, R76 ;  /* 0x00000050494c7223 */ /* 0x080fe2000000004c */
[----:B------:R-:W-:Y:S02]  /*74c0*/  FSEL R73, R130, 0.12837915122509002686, P2 ;  /* 0x3e0375d382497808 */ /* 0x000fe40001000000 */
        /* <DEDUP_REMOVED lines=25> */
[----:B------:R-:W-:Y:S01]  /*7660*/  FSETP.GE.AND P0, PT, |R80|, 1.0029599666595458984, PT ;  /* 0x3f8060fe5000780b */ /* 0x000fe20003f06200 */
[----:B------:R-:W-:Y:S02]  /*7670*/  FADD R72, R72, 1 ;  /* 0x3f80000048487421 */ /* 0x000fe40000000000 */
        /* <DEDUP_REMOVED lines=89> */
[----:B--2---:R-:W-:Y:S01]  /*7c10*/  @P1 FADD R89, -R87, 1 ;  /* 0x3f80000057591421 */ /* 0x004fe20000000100 */
[----:B------:R-:W-:Y:S01]  /*7c20*/  FMUL R87, R19, 0.70710676908493041992 ;  /* 0x3f3504f313577820 */ /* 0x000fe20000400000 */
        /* <DEDUP_REMOVED lines=62> */
[----:B------:R-:W-:Y:S01]  /*8010*/  FMUL R83, R88, R88 ;  /* 0x0000005858537220 */ /* 0x000fe20000400000 */
[----:B------:R-:W1:Y:S01]  /*8020*/  @P1 MUFU.EX2 R90, R79 ;  /* 0x0000004f005a1308 */ /* 0x000e620000000800 */
[----:B------:R-:W-:Y:S01]  /*8030*/  FFMA R82, R81, R89, R82 ;  /* 0x0000005951527223 */ /* 0x000fe20000000052 */
[----:B------:R-:W-:Y:S01]  /*8040*/  FSEL R81, -R89, R86, P0 ;  /* 0x0000005659517208 */ /* 0x000fe20000000100 */
[----:B------:R-:W-:Y:S01]  /*8050*/  FADD R80, R80, 1 ;  /* 0x3f80000050507421 */ /* 0x000fe20000000000 */
        /* <DEDUP_REMOVED lines=18> */
[C---:B------:R-:W-:Y:S01]  /*8180*/  FSETP.GE.AND P1, PT, |R90|.reuse, 1.0029599666595458984, PT ;  /* 0x3f8060fe5a00780b */ /* 0x040fe20003f26200 */
[----:B------:R-:W-:Y:S02]  /*8190*/  FADD R79, R79, 1 ;  /* 0x3f8000004f4f7421 */ /* 0x000fe40000000000 */
        /* <DEDUP_REMOVED lines=156> */
[-C--:B------:R-:W-:Y:S03]  /*8b60*/  FFMA R88, R93, R97.reuse, R88 ;  /* 0x000000615d587223 */ /* 0x080fe60000000058 */
        /* <DEDUP_REMOVED lines=27> */
[----:B------:R-:W-:Y:S01]  /*8d20*/  FMUL R99, R31, 0.70710676908493041992 ;  /* 0x3f3504f31f637820 */ /* 0x000fe20000400000 */
        /* <DEDUP_REMOVED lines=260> */
[----:B------:R-:W-:Y:S03]  /*9d70*/  @P2 LOP3.LUT R101, R103, 0x80000000, R106, 0xb8, !PT ;  /* 0x8000000067652812 */ /* 0x000fe600078eb86a */
[----:B------:R-:W-:Y:S01]  /*9d80*/  FMUL R104, R109, R109 ;  /* 0x0000006d6d687220 */ /* 0x000fe20000400000 */
[----:B------:R-:W-:Y:S01]  /*9d90*/  FSEL R103, R130, 0.12837915122509002686, P0 ;  /* 0x3e0375d382677808 */ /* 0x000fe20000000000 */
[-C--:B------:R-:W-:Y:S01]  /*9da0*/  FFMA R102, R105, R110.reuse, R102 ;  /* 0x0000006e69667223 */ /* 0x080fe20000000066 */
        /* <DEDUP_REMOVED lines=200> */
[----:B------:R-:W-:Y:S02]  /*aa30*/  FMUL R113, R118, R118 ;  /* 0x0000007676717220 */ /* 0x000fe40000400000 */
[----:B------:R-:W-:Y:S01]  /*aa40*/  FFMA R112, R111, R119, R112 ;  /* 0x000000776f707223 */ /* 0x000fe20000000070 */
[----:B------:R-:W-:Y:S01]  /*aa50*/  FSEL R111, -R119, R116, P0 ;  /* 0x00000074776f7208 */ /* 0x000fe20000000100 */
[----:B------:R-:W-:Y:S01]  /*aa60*/  FADD R110, R110, 1 ;  /* 0x3f8000006e6e7421 */ /* 0x000fe20000000000 */
        /* <DEDUP_REMOVED lines=8> */
[----:B------:R-:W-:Y:S01]  /*aaf0*/  FSEL R114, R132, 0.11284004896879196167, P2 ;  /* 0x3de718af84727808 */ /* 0x000fe20001000000 */
[----:B------:R-:W2:Y:S02]  /*ab00*/  @P0 MUFU.EX2 R121, R111 ;  /* 0x0000006f00790308 */ /* 0x000ea40000000800 */
[-C--:B------:R-:W-:Y:S01]  /*ab10*/  FFMA R112, R113, R120.reuse, R112 ;  /* 0x0000007871707223 */ /* 0x080fe20000000070 */
[----:B------:R-:W-:Y:S03]  /*ab20*/  FSEL R113, R131, -0.37612664699554443359, P2 ;  /* 0xbec093ac83717808 */ /* 0x000fe60001000000 */
[-C--:B------:R-:W-:Y:S01]  /*ab30*/  FFMA R115, R112, R120.reuse, R115 ;  /* 0x0000007870737223 */ /* 0x080fe20000000073 */
[----:B-1----:R-:W-:Y:S01]  /*ab40*/  @P1 FADD R112, -R119, 1 ;  /* 0x3f80000077701421 */ /* 0x002fe20000000100 */
[----:B------:R-:W-:Y:S02]  /*ab50*/  FMUL R119, R48, 0.70710676908493041992 ;  /* 0x3f3504f330777820 */ /* 0x000fe40000400000 */
[-C--:B------:R-:W-:Y:S02]  /*ab60*/  FFMA R114, R115, R120.reuse, R114 ;  /* 0x0000007873727223 */ /* 0x080fe40000000072 */
[----:B------:R-:W-:Y:S02]  /*ab70*/  @P1 LOP3.LUT R109, R112, 0x80000000, R117, 0xb8, !PT ;  /* 0x80000000706d1812 */ /* 0x000fe400078eb875 */
[----:B------:R-:W-:Y:S01]  /*ab80*/  FSEL R112, R130, 0.12837915122509002686, P2 ;  /* 0x3e0375d382707808 */ /* 0x000fe20001000000 */
[-C--:B------:R-:W-:Y:S01]  /*ab90*/  FFMA R113, R114, R120.reuse, R113 ;  /* 0x0000007872717223 */ /* 0x080fe20000000071 */
[C---:B------:R-:W-:Y:S01]  /*aba0*/  FSETP.GE.AND P1, PT, |R119|.reuse, 1.0029599666595458984, PT ;  /* 0x3f8060fe7700780b */ /* 0x040fe20003f26200 */
[----:B------:R-:W-:Y:S01]  /*abb0*/  FMUL R114, R119, R119 ;  /* 0x0000007777727220 */ /* 0x000fe20000400000 */
[----:B------:R-:W-:Y:S01]  /*abc0*/  FADD R109, R109, 1 ;  /* 0x3f8000006d6d7421 */ /* 0x000fe20000000000 */
[----:B------:R-:W-:Y:S01]  /*abd0*/  FFMA R112, R113, R120, R112 ;  /* 0x0000007871707223 */ /* 0x000fe20000000070 */
[----:B------:R-:W-:Y:S01]  /*abe0*/  FSEL R113, -R120, R118, P2 ;  /* 0x0000007678717208 */ /* 0x000fe20001000100 */
[----:B--2---:R-:W-:Y:S01]  /*abf0*/  @P0 FADD R121, -R121, 1 ;  /* 0x3f80000079790421 */ /* 0x004fe20000000100 */
        /* <DEDUP_REMOVED lines=10> */
[C---:B------:R-:W-:Y:S01]  /*aca0*/  FSETP.GE.AND P0, PT, |R135|.reuse, 1.0029599666595458984, PT ;  /* 0x3f8060fe8700780b */ /* 0x040fe20003f06200 */
[----:B------:R-:W-:Y:S01]  /*acb0*/  FMUL R114, R135, R135 ;  /* 0x0000008787727220 */ /* 0x000fe20000400000 */
[----:B------:R-:W1:Y:S01]  /*acc0*/  @P2 MUFU.EX2 R121, R113 ;  /* 0x0000007100792308 */ /* 0x000e620000000800 */
[-C--:B------:R-:W-:Y:S01]  /*acd0*/  FFMA R112, R115, R120.reuse, R112 ;  /* 0x0000007873707223 */ /* 0x080fe20000000070 */
[----:B------:R-:W-:Y:S01]  /*ace0*/  FSEL R115, R130, 0.12837915122509002686, P1 ;  /* 0x3e0375d382737808 */ /* 0x000fe20000800000 */
[----:B------:R-:W-:Y:S01]  /*acf0*/  FADD R111, R111, 1 ;  /* 0x3f8000006f6f7421 */ /* 0x000fe20000000000 */
[----:B------:R-:W-:Y:S01]  /*ad00*/  FSEL R116, -R133, -0.026868773624300956726, P0 ;  /* 0xbcdc1be785747808 */ /* 0x000fe20000000100 */
[-C--:B------:R-:W-:Y:S01]  /*ad10*/  FFMA R117, R112, R120.reuse, R117 ;  /* 0x0000007870757223 */ /* 0x080fe20000000075 */
[----:B------:R-:W-:Y:S05]  /*ad20*/  FSEL R112, R131, -0.37612664699554443359, P1 ;  /* 0xbec093ac83707808 */ /* 0x000fea0000800000 */
[-C--:B------:R-:W-:Y:S01]  /*ad30*/  FFMA R112, R117, R120.reuse, R112 ;  /* 0x0000007875707223 */ /* 0x080fe20000000070 */
[----:B------:R-:W-:Y:S03]  /*ad40*/  FSEL R117, R172, 8.4834944573231041431e-05, P0 ;  /* 0x38b1e96aac757808 */ /* 0x000fe60000000000 */
[----:B------:R-:W-:Y:S01]  /*ad50*/  FFMA R115, R112, R120, R115 ;  /* 0x0000007870737223 */ /* 0x000fe20000000073 */
[----:B------:R-:W-:Y:S02]  /*ad60*/  FSEL R112, -R120, R119, P1 ;  /* 0x0000007778707208 */ /* 0x000fe40000800100 */
[----:B------:R-:W-:Y:S02]  /*ad70*/  FSEL R120, |R135|, R114, P0 ;  /* 0x0000007287787208 */ /* 0x000fe40000000200 */
[----:B------:R-:W-:Y:S01]  /*ad80*/  FSEL R114, -R134, -0.00082130916416645050049, P0 ;  /* 0xba574d2086727808 */ /* 0x000fe20000000100 */
[----:B------:R-:W-:Y:S01]  /*ad90*/  FFMA R112, R115, R112, R112 ;  /* 0x0000007073707223 */ /* 0x000fe20000000070 */
[----:B------:R-:W-:Y:S03]  /*ada0*/  FSEL R115, R129, 0.0052134888246655464172, P0 ;  /* 0x3baad5ea81737808 */ /* 0x000fe60000000000 */
        /* <DEDUP_REMOVED lines=16> */
[----:B------:R-:W-:Y:S02]  /*aeb0*/  FSEL R120, |R121|, R116, P2 ;  /* 0x0000007479787208 */ /* 0x000fe40001000200 */
[----:B------:R-:W-:Y:S01]  /*aec0*/  FSEL R117, R172, 8.4834944573231041431e-05, P2 ;  /* 0x38b1e96aac757808 */ /* 0x000fe20001000000 */
[----:B------:R-:W-:Y:S01]  /*aed0*/  FFMA R114, R115, R114, R114 ;  /* 0x0000007273727223 */ /* 0x000fe20000000072 */
[----:B------:R-:W-:Y:S02]  /*aee0*/  FSEL R116, -R134, -0.00082130916416645050049, P2 ;  /* 0xba574d2086747808 */ /* 0x000fe40001000100 */
[----:B------:R-:W-:Y:S01]  /*aef0*/  FSEL R115, R129, 0.0052134888246655464172, P2 ;  /* 0x3baad5ea81737808 */ /* 0x000fe20001000000 */
[----:B------:R-:W1:Y:S01]  /*af00*/  @P0 MUFU.EX2 R137, R114 ;  /* 0x0000007200890308 */ /* 0x000e620000000800 */
[----:B------:R-:W-:Y:S01]  /*af10*/  FSEL R118, -R133, -0.026868773624300956726, P2 ;  /* 0xbcdc1be785767808 */ /* 0x000fe20001000100 */
[-C--:B------:R-:W-:Y:S01]  /*af20*/  FFMA R116, R117, R120.reuse, R116 ;  /* 0x0000007875747223 */ /* 0x080fe20000000074 */
[----:B------:R-:W-:Y:S03]  /*af30*/  FSEL R117, R132, 0.11284004896879196167, P2 ;  /* 0x3de718af84757808 */ /* 0x000fe60001000000 */
[-C--:B------:R-:W-:Y:S01]  /*af40*/  FFMA R115, R116, R120.reuse, R115 ;  /* 0x0000007874737223 */ /* 0x080fe20000000073 */
[----:B------:R-:W-:Y:S03]  /*af50*/  FSEL R116, R131, -0.37612664699554443359, P2 ;  /* 0xbec093ac83747808 */ /* 0x000fe60001000000 */
[-C--:B------:R-:W-:Y:S01]  /*af60*/  FFMA R118, R115, R120.reuse, R118 ;  /* 0x0000007873767223 */ /* 0x080fe20000000076 */
[----:B------:R-:W-:Y:S03]  /*af70*/  FSEL R115, R130, 0.12837915122509002686, P2 ;  /* 0x3e0375d382737808 */ /* 0x000fe60001000000 */
[-C--:B------:R-:W-:Y:S01]  /*af80*/  FFMA R117, R118, R120.reuse, R117 ;  /* 0x0000007876757223 */ /* 0x080fe20000000075 */
[----:B--2---:R-:W-:Y:S01]  /*af90*/  @P1 FADD R118, -R136, 1 ;  /* 0x3f80000088761421 */ /* 0x004fe20000000100 */
[----:B------:R-:W-:Y:S02]  /*afa0*/  FMUL R136, R55, 0.70710676908493041992 ;  /* 0x3f3504f337887820 */ /* 0x000fe40000400000 */
[----:B------:R-:W-:Y:S02]  /*afb0*/  FFMA R116, R117, R120, R116 ;  /* 0x0000007875747223 */ /* 0x000fe40000000074 */
[----:B------:R-:W-:Y:S01]  /*afc0*/  @P1 LOP3.LUT R112, R118, 0x80000000, R119, 0xb8, !PT ;  /* 0x8000000076701812 */ /* 0x000fe200078eb877 */
[C---:B------:R-:W-:Y:S01]  /*afd0*/  FMUL R119, R136.reuse, R136 ;  /* 0x0000008888777220 */ /* 0x040fe20000400000 */
[----:B------:R-:W-:Y:S01]  /*afe0*/  FSETP.GE.AND P1, PT, |R136|, 1.0029599666595458984, PT ;  /* 0x3f8060fe8800780b */ /* 0x000fe20003f26200 */
        /* <DEDUP_REMOVED lines=16> */
[-C--:B------:R-:W-:Y:S01]  /*b0f0*/  FFMA R120, R115, R119.reuse, R120 ;  /* 0x0000007773787223 */ /* 0x080fe20000000078 */
[----:B------:R-:W-:Y:S02]  /*b100*/  FSEL R115, -R119, R136, P1 ;  /* 0x0000008877737208 */ /* 0x000fe40000800100 */
[----:B------:R-:W-:Y:S01]  /*b110*/  @P0 LOP3.LUT R114, R118, 0x80000000, R135, 0xb8, !PT ;  /* 0x8000000076720812 */ /* 0x000fe200078eb887 */
[----:B------:R-:W-:Y:S01]  /*b120*/  FFMA R117, R120, R119, R117 ;  /* 0x0000007778757223 */ /* 0x000fe20000000075 */
[----:B------:R-:W-:Y:S01]  /*b130*/  FSEL R118, R130, 0.12837915122509002686, P1 ;  /* 0x3e0375d382767808 */ /* 0x000fe20000800000 */
[C---:B------:R-:W-:Y:S01]  /*b140*/  FMUL R120, R137.reuse, R137 ;  /* 0x0000008989787220 */ /* 0x040fe20000400000 */
[----:B------:R-:W-:Y:S01]  /*b150*/  FSETP.GE.AND P0, PT, |R137|, 1.0029599666595458984, PT ;  /* 0x3f8060fe8900780b */ /* 0x000fe20003f06200 */
[----:B------:R-:W1:Y:S02]  /*b160*/  @P2 MUFU.EX2 R135, R116 ;  /* 0x0000007400872308 */ /* 0x000e640000000800 */
[----:B------:R-:W-:Y:S01]  /*b170*/  FFMA R118, R117, R119, R118 ;  /* 0x0000007775767223 */ /* 0x000fe20000000076 */
[----:B------:R-:W-:Y:S02]  /*b180*/  FSEL R138, |R137|, R120, P0 ;  /* 0x00000078898a7208 */ /* 0x000fe40000000200 */
[----:B------:R-:W-:Y:S01]  /*b190*/  FSEL R120, R172, 8.4834944573231041431e-05, P0 ;  /* 0x38b1e96aac787808 */ /* 0x000fe20000000000 */
[----:B------:R-:W-:Y:S01]  /*b1a0*/  FFMA R115, R118, R115, R115 ;  /* 0x0000007376737223 */ /* 0x000fe20000000073 */
[----:B------:R-:W-:Y:S02]  /*b1b0*/  FSEL R117, -R134, -0.00082130916416645050049, P0 ;  /* 0xba574d2086757808 */ /* 0x000fe40000000100 */
[----:B------:R-:W-:Y:S01]  /*b1c0*/  FSEL R118, R129, 0.0052134888246655464172, P0 ;  /* 0x3baad5ea81767808 */ /* 0x000fe20000000000 */
[----:B------:R-:W2:Y:S01]  /*b1d0*/  @P1 MUFU.EX2 R203, R115 ;  /* 0x0000007300cb1308 */ /* 0x000ea20000000800 */
[----:B------:R-:W-:Y:S01]  /*b1e0*/  FSEL R119, -R133, -0.026868773624300956726, P0 ;  /* 0xbcdc1be785777808 */ /* 0x000fe20000000100 */
[-C--:B------:R-:W-:Y:S01]  /*b1f0*/  FFMA R117, R120, R138.reuse, R117 ;  /* 0x0000008a78757223 */ /* 0x080fe20000000075 */
[----:B------:R-:W-:Y:S03]  /*b200*/  FSEL R120, R132, 0.11284004896879196167, P0 ;  /* 0x3de718af84787808 */ /* 0x000fe60000000000 */
[-C--:B------:R-:W-:Y:S01]  /*b210*/  FFMA R118, R117, R138.reuse, R118 ;  /* 0x0000008a75767223 */ /* 0x080fe20000000076 */
[----:B------:R-:W-:Y:S01]  /*b220*/  FSEL R117, R131, -0.37612664699554443359, P0 ;  /* 0xbec093ac83757808 */ /* 0x000fe20000000000 */
[----:B-1----:R-:W-:Y:S02]  /*b230*/  @P2 FADD R204, -R135, 1 ;  /* 0x3f80000087cc2421 */ /* 0x002fe40000000100 */
[-C--:B------:R-:W-:Y:S01]  /*b240*/  FFMA R119, R118, R138.reuse, R119 ;  /* 0x0000008a76777223 */ /* 0x080fe20000000077 */
[----:B------:R-:W-:Y:S02]  /*b250*/  FSEL R118, R130, 0.12837915122509002686, P0 ;  /* 0x3e0375d382767808 */ /* 0x000fe40000000000 */
[----:B------:R-:W-:Y:S01]  /*b260*/  @P2 LOP3.LUT R116, R204, 0x80000000, R121, 0xb8, !PT ;  /* 0x80000000cc742812 */ /* 0x000fe200078eb879 */
[-C--:B------:R-:W-:Y:S01]  /*b270*/  FFMA R120, R119, R138.reuse, R120 ;  /* 0x0000008a77787223 */ /* 0x080fe20000000078 */
[----:B------:R-:W-:Y:S02]  /*b280*/  FSEL R119, -R138, R137, P0 ;  /* 0x000000898a777208 */ /* 0x000fe40000000100 */
[----:B------:R-:W-:Y:S01]  /*b290*/  ISETP.NE.AND P2, PT, R125, 0x3, PT ;  /* 0x000000037d00780c */ /* 0x000fe20003f45270 */
[-C--:B------:R-:W-:Y:S01]  /*b2a0*/  FFMA R117, R120, R138.reuse, R117 ;  /* 0x0000008a78757223 */ /* 0x080fe20000000075 */
[----:B--2---:R-:W-:Y:S01]  /*b2b0*/  @P1 FADD R203, -R203, 1 ;  /* 0x3f800000cbcb1421 */ /* 0x004fe20000000100 */
[----:B------:R-:W-:Y:S01]  /*b2c0*/  FMUL R120, R53, 0.70710676908493041992 ;  /* 0x3f3504f335787820 */ /* 0x000fe20000400000 */
[----:B------:R-:W-:Y:S01]  /*b2d0*/  FADD R116, R116, 1 ;  /* 0x3f80000074747421 */ /* 0x000fe20000000000 */
[----:B------:R-:W-:Y:S02]  /*b2e0*/  FFMA R118, R117, R138, R118 ;  /* 0x0000008a75767223 */ /* 0x000fe40000000076 */
[----:B------:R-:W-:Y:S01]  /*b2f0*/  @P1 LOP3.LUT R115, R203, 0x80000000, R136, 0xb8, !PT ;  /* 0x80000000cb731812 */ /* 0x000fe200078eb888 */
[C---:B------:R-:W-:Y:S01]  /*b300*/  FMUL R117, R120.reuse, R120 ;  /* 0x0000007878757220 */ /* 0x040fe20000400000 */
[----:B------:R-:W-:Y:S01]  /*b310*/  FSETP.GE.AND P1, PT, |R120|, 1.0029599666595458984, PT ;  /* 0x3f8060fe7800780b */ /* 0x000fe20003f26200 */
[----:B------:R-:W-:Y:S01]  /*b320*/  FFMA R119, R118, R119, R119 ;  /* 0x0000007776777223 */ /* 0x000fe20000000077 */
[----:B------:R-:W-:Y:S01]  /*b330*/  MOV R136, UR37 ;  /* 0x0000002500887c02 */ /* 0x000fe20008000f00 */
[----:B------:R-:W-:Y:S01]  /*b340*/  FMUL R118, R0, 0.5 ;  /* 0x3f00000000767820 */ /* 0x000fe20000400000 */
[----:B------:R-:W-:Y:S01]  /*b350*/  FSEL R135, |R120|, R117, P1 ;  /* 0x0000007578877208 */ /* 0x000fe20000800200 */
[----:B------:R-:W-:Y:S01]  /*b360*/  @!P2 NOP ;  /* 0x000000000000a918 */ /* 0x000fe20000000000 */
[----:B------:R-:W-:Y:S01]  /*b370*/  FSEL R121, R172, 8.4834944573231041431e-05, P1 ;  /* 0x38b1e96aac797808 */ /* 0x000fe20000800000 */
[----:B------:R-:W-:Y:S01]  /*b380*/  FMUL R118, R205, R118 ;  /* 0x00000076cd767220 */ /* 0x000fe20000400000 */
[----:B------:R-:W-:Y:S01]  /*b390*/  FSEL R0, -R134, -0.00082130916416645050049, P1 ;  /* 0xba574d2086007808 */ /* 0x000fe20000800100 */
[----:B------:R-:W-:Y:S01]  /*b3a0*/  FADD R203, R68, 1 ;  /* 0x3f80000044cb7421 */ /* 0x000fe20000000000 */
[----:B------:R-:W-:Y:S01]  /*b3b0*/  FSEL R117, R129, 0.0052134888246655464172, P1 ;  /* 0x3baad5ea81757808 */ /* 0x000fe20000800000 */
[----:B------:R-:W1:Y:S01]  /*b3c0*/  @P0 MUFU.EX2 R68, R119 ;  /* 0x0000007700440308 */ /* 0x000e620000000800 */
[----:B------:R-:W-:Y:S01]  /*b3d0*/  @!P2 IADD3 R205, PT, PT, R202, 0xb0, RZ ;  /* 0x000000b0cacda810 */ /* 0x000fe20007ffe0ff */
[-C--:B------:R-:W-:Y:S01]  /*b3e0*/  FFMA R0, R121, R135.reuse, R0 ;  /* 0x0000008779007223 */ /* 0x080fe20000000000 */
[----:B------:R-:W-:Y:S01]  /*b3f0*/  FSEL R121, R132, 0.11284004896879196167, P1 ;  /* 0x3de718af84797808 */ /* 0x000fe20000800000 */
[----:B------:R-:W-:Y:S01]  /*b400*/  FMUL R203, R203, R2 ;  /* 0x00000002cbcb7220 */ /* 0x000fe20000400000 */
[----:B------:R-:W-:Y:S01]  /*b410*/  FSEL R2, -R133, -0.026868773624300956726, P1 ;  /* 0xbcdc1be785027808 */ /* 0x000fe20000800100 */
[-C--:B------:R-:W-:Y:S01]  /*b420*/  FFMA R117, R0, R135.reuse, R117 ;  /* 0x0000008700757223 */ /* 0x080fe20000000075 */
[----:B------:R-:W-:Y:S02]  /*b430*/  FSEL R0, R131, -0.37612664699554443359, P1 ;  /* 0xbec093ac83007808 */ /* 0x000fe40000800000 */
[----:B------:R-:W-:Y:S01]  /*b440*/  @!P2 PRMT R136, R136, 0x654, R205 ;  /* 0x000006548888a816 */ /* 0x000fe200000000cd */
[-C--:B------:R-:W-:Y:S01]  /*b450*/  FFMA R2, R117, R135.reuse, R2 ;  /* 0x0000008775027223 */ /* 0x080fe20000000002 */
[----:B------:R-:W-:Y:S01]  /*b460*/  F2FP.F16.F32.PACK_AB R204, R203, R118 ;  /* 0x00000076cbcc723e */ /* 0x000fe200000000ff */
[----:B------:R-:W-:Y:S01]  /*b470*/  FMUL R205, R3, 0.5 ;  /* 0x3f00000003cd7820 */ /* 0x000fe20000400000 */
[----:B------:R-:W-:Y:S01]  /*b480*/  FSEL R3, R130, 0.12837915122509002686, P1 ;  /* 0x3e0375d382037808 */ /* 0x000fe20000800000 */
[-C--:B------:R-:W-:Y:S01]  /*b490*/  FFMA R121, R2, R135.reuse, R121 ;  /* 0x0000008702797223 */ /* 0x080fe20000000079 */
[----:B------:R-:W-:Y:S01]  /*b4a0*/  FADD R2, R64, 1 ;  /* 0x3f80000040027421 */ /* 0x000fe20000000000 */
[----:B------:R-:W-:Y:S01]  /*b4b0*/  FMUL R64, R54, 0.70710676908493041992 ;  /* 0x3f3504f336407820 */ /* 0x000fe20000400000 */
[----:B-1----:R-:W-:Y:S01]  /*b4c0*/  @P0 FADD R68, -R68, 1 ;  /* 0x3f80000044440421 */ /* 0x002fe20000000100 */
[----:B------:R-:W-:Y:S01]  /*b4d0*/  FFMA R0, R121, R135, R0 ;  /* 0x0000008779007223 */ /* 0x000fe20000000000 */
[----:B------:R1:W-:Y:S01]  /*b4e0*/  @!P2 SYNCS.ARRIVE.TRANS64.RED.A1T0 RZ, [R136+URZ], RZ ;  /* 0x000000ff88ffa9a7 */ /* 0x0003e200081004ff */
[----:B------:R-:W-:Y:S01]  /*b4f0*/  FMUL R205, R2, R205 ;  /* 0x000000cd02cd7220 */ /* 0x000fe20000400000 */
[----:B------:R-:W-:Y:S01]  /*b500*/  FMUL R118, R4, 0.5 ;  /* 0x3f00000004767820 */ /* 0x000fe20000400000 */
[----:B------:R-:W-:Y:S01]  /*b510*/  @P0 LOP3.LUT R119, R68, 0x80000000, R137, 0xb8, !PT ;  /* 0x8000000044770812 */ /* 0x000fe200078eb889 */
[----:B------:R-:W-:Y:S01]  /*b520*/  FFMA R3, R0, R135, R3 ;  /* 0x0000008700037223 */ /* 0x000fe20000000003 */
[----:B------:R-:W-:Y:S01]  /*b530*/  FSEL R0, -R135, R120, P1 ;  /* 0x0000007887007208 */ /* 0x000fe20000800100 */
[----:B------:R-:W-:Y:S01]  /*b540*/  FMUL R68, R7, 0.5 ;  /* 0x3f00000007447820 */ /* 0x000fe20000400000 */
[C---:B------:R-:W-:Y:S01]  /*b550*/  FSETP.GE.AND P0, PT, |R64|.reuse, 1.0029599666595458984, PT ;  /* 0x3f8060fe4000780b */ /* 0x040fe20003f06200 */
[----:B------:R-:W-:Y:S01]  /*b560*/  FMUL R7, R64, R64 ;  /* 0x0000004040077220 */ /* 0x000fe20000400000 */
[----:B------:R-:W-:Y:S01]  /*b570*/  FMUL R69, R69, R118 ;  /* 0x0000007645457220 */ /* 0x000fe20000400000 */
[----:B------:R-:W-:Y:S01]  /*b580*/  FFMA R0, R3, R0, R0 ;  /* 0x0000000003007223 */ /* 0x000fe20000000000 */
[----:B------:R-:W-:Y:S01]  /*b590*/  FSEL R121, R172, 8.4834944573231041431e-05, P0 ;  /* 0x38b1e96aac797808 */ /* 0x000fe20000000000 */
[----:B------:R-:W-:Y:S01]  /*b5a0*/  FMUL R118, R6, 0.5 ;  /* 0x3f00000006767820 */ /* 0x000fe20000400000 */
[----:B------:R-:W-:Y:S01]  /*b5b0*/  FSEL R117, |R64|, R7, P0 ;  /* 0x0000000740757208 */ /* 0x000fe20000000200 */
[----:B------:R-:W2:Y:S01]  /*b5c0*/  @P1 MUFU.EX2 R71, R0 ;  /* 0x0000000000471308 */ /* 0x000ea20000000800 */
[----:B------:R-:W-:Y:S01]  /*b5d0*/  FSEL R2, -R134, -0.00082130916416645050049, P0 ;  /* 0xba574d2086027808 */ /* 0x000fe20000000100 */
[----:B------:R-:W-:Y:S01]  /*b5e0*/  FADD R135, R65, 1 ;  /* 0x3f80000041877421 */ /* 0x000fe20000000000 */
[----:B------:R-:W-:Y:S01]  /*b5f0*/  FSEL R3, R129, 0.0052134888246655464172, P0 ;  /* 0x3baad5ea81037808 */ /* 0x000fe20000000000 */
[----:B------:R-:W-:Y:S01]  /*b600*/  FADD R119, R119, 1 ;  /* 0x3f80000077777421 */ /* 0x000fe20000000000 */
[----:B------:R-:W-:Y:S01]  /*b610*/  FSEL R4, -R133, -0.026868773624300956726, P0 ;  /* 0xbcdc1be785047808 */ /* 0x000fe20000000100 */
[----:B------:R-:W-:Y:S01]  /*b620*/  FFMA R2, R121, R117, R2 ;  /* 0x0000007579027223 */ /* 0x000fe20000000002 */
[----:B------:R-:W-:Y:S01]  /*b630*/  FSEL R5, R132, 0.11284004896879196167, P0 ;  /* 0x3de718af84057808 */ /* 0x000fe20000000000 */
[----:B------:R-:W-:Y:S01]  /*b640*/  FMUL R121, R11, 0.5 ;  /* 0x3f0000000b797820 */ /* 0x000fe20000400000 */
[----:B------:R-:W-:Y:S01]  /*b650*/  F2FP.F16.F32.PACK_AB R206, R206, R69 ;  /* 0x00000045cece723e */ /* 0x000fe200000000ff */
[----:B------:R-:W-:Y:S01]  /*b660*/  FFMA R3, R2, R117, R3 ;  /* 0x0000007502037223 */ /* 0x000fe20000000003 */
[----:B------:R-:W-:Y:S01]  /*b670*/  FSEL R2, R131, -0.37612664699554443359, P0 ;  /* 0xbec093ac83027808 */ /* 0x000fe20000000000 */
[----:B------:R-:W-:Y:S01]  /*b680*/  FMUL R7, R59, 0.70710676908493041992 ;  /* 0x3f3504f33b077820 */ /* 0x000fe20000400000 */
[----:B------:R-:W-:Y:S01]  /*b690*/  FMUL R121, R72, R121 ;  /* 0x0000007948797220 */ /* 0x000fe20000400000 */
[-C--:B------:R-:W-:Y:S01]  /*b6a0*/  FFMA R4, R3, R117.reuse, R4 ;  /* 0x0000007503047223 */ /* 0x080fe20000000004 */
[----:B------:R-:W-:Y:S01]  /*b6b0*/  FSEL R3, R130, 0.12837915122509002686, P0 ;  /* 0x3e0375d382037808 */ /* 0x000fe20000000000 */
[----:B------:R-:W-:Y:S01]  /*b6c0*/  FMUL R72, R8, 0.5 ;  /* 0x3f00000008487820 */ /* 0x000fe20000400000 */
[----:B--2---:R-:W-:Y:S01]  /*b6d0*/  @P1 FADD R71, -R71, 1 ;  /* 0x3f80000047471421 */ /* 0x004fe20000000100 */
[-C--:B------:R-:W-:Y:S01]  /*b6e0*/  FFMA R5, R4, R117.reuse, R5 ;  /* 0x0000007504057223 */ /* 0x080fe20000000005 */
[----:B------:R-:W-:Y:S01]  /*b6f0*/  FMUL R68, R135, R68 ;  /* 0x0000004487447220 */ /* 0x000fe20000400000 */
[----:B------:R-:W-:Y:S01]  /*b700*/  FADD R69, R74, 1 ;  /* 0x3f8000004a457421 */ /* 0x000fe20000000000 */
[----:B------:R-:W-:Y:S01]  /*b710*/  FADD R135, R70, 1 ;  /* 0x3f80000046877421 */ /* 0x000fe20000000000 */
[----:B------:R-:W-:Y:S01]  /*b720*/  @P1 LOP3.LUT R0, R71, 0x80000000, R120, 0xb8, !PT ;  /* 0x8000000047001812 */ /* 0x000fe200078eb878 */
[----:B------:R-:W-:Y:S01]  /*b730*/  FFMA R2, R5, R117, R2 ;  /* 0x0000007505027223 */ /* 0x000fe20000000002 */
[C---:B------:R-:W-:Y:S01]  /*b740*/  FSETP.GE.AND P1, PT, |R7|.reuse, 1.0029599666595458984, PT ;  /* 0x3f8060fe0700780b */ /* 0x040fe20003f26200 */
[----:B------:R-:W-:Y:S01]  /*b750*/  FMUL R4, R7, R7 ;  /* 0x0000000707047220 */ /* 0x000fe20000400000 */
[----:B------:R-:W-:Y:S01]  /*b760*/  F2FP.F16.F32.PACK_AB R205, R68, R205 ;  /* 0x000000cd44cd723e */ /* 0x000fe200000000ff */
[----:B------:R-:W-:Y:S01]  /*b770*/  FFMA R3, R2, R117, R3 ;  /* 0x0000007502037223 */ /* 0x000fe20000000003 */
[----:B------:R-:W-:Y:S01]  /*b780*/  FSEL R2, -R117, R64, P0 ;  /* 0x0000004075027208 */ /* 0x000fe20000000100 */
[----:B------:R-:W-:Y:S01]  /*b790*/  FMUL R72, R69, R72 ;  /* 0x0000004845487220 */ /* 0x000fe20000400000 */
[----:B------:R-:W-:Y:S01]  /*b7a0*/  FSEL R8, |R7|, R4, P1 ;  /* 0x0000000407087208 */ /* 0x000fe20000800200 */
[----:B------:R-:W-:Y:S01]  /*b7b0*/  FMUL R118, R135, R118 ;  /* 0x0000007687767220 */ /* 0x000fe20000400000 */
[----:B------:R-:W-:Y:S01]  /*b7c0*/  FSEL R69, R172, 8.4834944573231041431e-05, P1 ;  /* 0x38b1e96aac457808 */ /* 0x000fe20000800000 */
[----:B------:R-:W-:Y:S01]  /*b7d0*/  FFMA R2, R3, R2, R2 ;  /* 0x0000000203027223 */ /* 0x000fe20000000002 */
[----:B------:R-:W-:Y:S01]  /*b7e0*/  FSEL R4, -R134, -0.00082130916416645050049, P1 ;  /* 0xba574d2086047808 */ /* 0x000fe20000800100 */
[----:B------:R-:W-:Y:S01]  /*b7f0*/  FADD R74, R73, 1 ;  /* 0x3f800000494a7421 */ /* 0x000fe20000000000 */
[----:B------:R-:W-:Y:S01]  /*b800*/  FSEL R3, R129, 0.0052134888246655464172, P1 ;  /* 0x3baad5ea81037808 */ /* 0x000fe20000800000 */
[----:B------:R-:W-:Y:S01]  /*b810*/  FMUL R71, R9, 0.5 ;  /* 0x3f00000009477820 */ /* 0x000fe20000400000 */
[----:B------:R-:W-:Y:S01]  /*b820*/  FSEL R6, -R133, -0.026868773624300956726, P1 ;  /* 0xbcdc1be785067808 */ /* 0x000fe20000800100 */
[----:B------:R-:W-:Y:S01]  /*b830*/  FFMA R4, R69, R8, R4 ;  /* 0x0000000845047223 */ /* 0x000fe20000000004 */
[----:B------:R-:W-:Y:S01]  /*b840*/  FSEL R5, R132, 0.11284004896879196167, P1 ;  /* 0x3de718af84057808 */ /* 0x000fe20000800000 */
[----:B------:R-:W2:Y:S01]  /*b850*/  @P0 MUFU.EX2 R69, R2 ;  /* 0x0000000200450308 */ /* 0x000ea20000000800 */
[----:B------:R-:W-:Y:S01]  /*b860*/  F2FP.F16.F32.PACK_AB R207, R121, R118 ;  /* 0x0000007679cf723e */ /* 0x000fe200000000ff */
[-C--:B------:R-:W-:Y:S01]  /*b870*/  FFMA R3, R4, R8.reuse, R3 ;  /* 0x0000000804037223 */ /* 0x080fe20000000003 */
[----:B------:R-:W-:Y:S01]  /*b880*/  FSEL R4, R131, -0.37612664699554443359, P1 ;  /* 0xbec093ac83047808 */ /* 0x000fe20000800000 */
[----:B------:R-:W-:Y:S01]  /*b890*/  FMUL R68, R10, 0.5 ;  /* 0x3f0000000a447820 */ /* 0x000fe20000400000 */
[----:B------:R-:W-:Y:S01]  /*b8a0*/  FMUL R70, R15, 0.5 ;  /* 0x3f0000000f467820 */ /* 0x000fe20000400000 */
[-C--:B------:R-:W-:Y:S01]  /*b8b0*/  FFMA R6, R3, R8.reuse, R6 ;  /* 0x0000000803067223 */ /* 0x080fe20000000006 */
[----:B------:R-:W-:Y:S01]  /*b8c0*/  FSEL R3, R130, 0.12837915122509002686, P1 ;  /* 0x3e0375d382037808 */ /* 0x000fe20000800000 */
[----:B------:R-:W-:Y:S01]  /*b8d0*/  FADD R73, R77, 1 ;  /* 0x3f8000004d497421 */ /* 0x000fe20000000000 */
[----:B------:R-:W-:Y:S01]  /*b8e0*/  FMUL R71, R74, R71 ;  /* 0x000000474a477220 */ /* 0x000fe20000400000 */
[----:B------:R-:W-:Y:S01]  /*b8f0*/  FFMA R5, R6, R8, R5 ;  /* 0x0000000806057223 */ /* 0x000fe20000000005 */
[----:B------:R-:W-:Y:S01]  /*b900*/  FMUL R68, R75, R68 ;  /* 0x000000444b447220 */ /* 0x000fe20000400000 */
[----:B------:R-:W-:Y:S01]  /*b910*/  FMUL R73, R73, R70 ;  /* 0x0000004649497220 */ /* 0x000fe20000400000 */
[----:B------:R-:W-:Y:S01]  /*b920*/  FMUL R74, R13, 0.5 ;  /* 0x3f0000000d4a7820 */ /* 0x000fe20000400000 */
[----:B------:R-:W-:Y:S01]  /*b930*/  F2FP.F16.F32.PACK_AB R72, R71, R72 ;  /* 0x000000484748723e */ /* 0x000fe200000000ff */
[----:B------:R-:W-:Y:S01]  /*b940*/  FFMA R4, R5, R8, R4 ;  /* 0x0000000805047223 */ /* 0x000fe20000000004 */
[----:B------:R-:W-:Y:S01]  /*b950*/  FMUL R70, R12, 0.5 ;  /* 0x3f0000000c467820 */ /* 0x000fe20000400000 */
[----:B------:R-:W-:Y:S01]  /*b960*/  F2FP.F16.F32.PACK_AB R73, R73, R68 ;  /* 0x000000444949723e */ /* 0x000fe200000000ff */
[----:B------:R-:W-:Y:S01]  /*b970*/  FADD R77, R76, 1 ;  /* 0x3f8000004c4d7421 */ /* 0x000fe20000000000 */
[----:B------:R-:W-:Y:S01]  /*b980*/  FFMA R3, R4, R8, R3 ;  /* 0x0000000804037223 */ /* 0x000fe20000000003 */
[----:B------:R-:W-:Y:S01]  /*b990*/  FSEL R4, -R8, R7, P1 ;  /* 0x0000000708047208 */ /* 0x000fe20000800100 */
[----:B------:R-:W-:Y:S01]  /*b9a0*/  FADD R75, R78, 1 ;  /* 0x3f8000004e4b7421 */ /* 0x000fe20000000000 */
[----:B--2---:R-:W-:Y:S01]  /*b9b0*/  @P0 FADD R69, -R69, 1 ;  /* 0x3f80000045450421 */ /* 0x004fe20000000100 */
[----:B------:R-:W-:Y:S01]  /*b9c0*/  FMUL R9, R56, 0.70710676908493041992 ;  /* 0x3f3504f338097820 */ /* 0x000fe20000400000 */
[----:B------:R-:W-:Y:S01]  /*b9d0*/  FMUL R70, R77, R70 ;  /* 0x000000464d467220 */ /* 0x000fe20000400000 */
[----:B------:R-:W-:Y:S01]  /*b9e0*/  FFMA R4, R3, R4, R4 ;  /* 0x0000000403047223 */ /* 0x000fe20000000004 */
[----:B------:R-:W-:Y:S01]  /*b9f0*/  MOV R3, UR43 ;  /* 0x0000002b00037c02 */ /* 0x000fe20008000f00 */
[----:B------:R-:W-:Y:S01]  /*ba00*/  FMUL R75, R75, R74 ;  /* 0x0000004a4b4b7220 */ /* 0x000fe20000400000 */
[----:B------:R-:W-:Y:S01]  /*ba10*/  @P0 LOP3.LUT R2, R69, 0x80000000, R64, 0xb8, !PT ;  /* 0x8000000045020812 */ /* 0x000fe200078eb840 */
[----:B------:R-:W-:Y:S01]  /*ba20*/  HFMA2 R117, -RZ, RZ, 0, 9.5367431640625e-07 ;  /* 0x00000010ff757431 */ /* 0x000fe200000001ff */
[C---:B------:R-:W-:Y:S01]  /*ba30*/  FSETP.GE.AND P0, PT, |R9|.reuse, 1.0029599666595458984, PT ;  /* 0x3f8060fe0900780b */ /* 0x040fe20003f06200 */
[----:B------:R-:W-:Y:S01]  /*ba40*/  FMUL R6, R9, R9 ;  /* 0x0000000909067220 */ /* 0x000fe20000400000 */
[----:B------:R-:W-:Y:S01]  /*ba50*/  LEA R118, R3, R196, 0xd ;  /* 0x000000c403767211 */ /* 0x000fe200078e68ff */
[----:B------:R-:W-:Y:S01]  /*ba60*/  FMUL R76, R16, 0.5 ;  /* 0x3f000000104c7820 */ /* 0x000fe20000400000 */
[----:B------:R-:W-:Y:S01]  /*ba70*/  F2FP.F16.F32.PACK_AB R74, R75, R70 ;  /* 0x000000464b4a723e */ /* 0x000fe200000000ff */
[----:B------:R-:W-:Y:S01]  /*ba80*/  FMUL R75, R14, 0.5 ;  /* 0x3f0000000e4b7820 */ /* 0x000fe20000400000 */
[----:B------:R-:W-:Y:S01]  /*ba90*/  FSEL R10, |R9|, R6, P0 ;  /* 0x00000006090a7208 */ /* 0x000fe20000000200 */
[----:B------:R-:W-:Y:S01]  /*baa0*/  FMUL R70, R19, 0.5 ;  /* 0x3f00000013467820 */ /* 0x000fe20000400000 */
[----:B------:R-:W-:Y:S01]  /*bab0*/  FSEL R68, R172, 8.4834944573231041431e-05, P0 ;  /* 0x38b1e96aac447808 */ /* 0x000fe20000000000 */
[----:B------:R-:W-:Y:S01]  /*bac0*/  FMUL R75, R80, R75 ;  /* 0x0000004b504b7220 */ /* 0x000fe20000400000 */
[----:B------:R-:W-:Y:S01]  /*bad0*/  FSEL R5, -R134, -0.00082130916416645050049, P0 ;  /* 0xba574d2086057808 */ /* 0x000fe20000000100 */
[----:B------:R-:W-:Y:S01]  /*bae0*/  FMUL R70, R79, R70 ;  /* 0x000000464f467220 */ /* 0x000fe20000400000 */
[----:B------:R-:W-:Y:S01]  /*baf0*/  LEA R118, R118, UR41, 0x1 ;  /* 0x0000002976767c11 */ /* 0x000fe2000f8e08ff */
[----:B------:R-:W-:Y:S01]  /*bb00*/  FMUL R76, R81, R76 ;  /* 0x0000004c514c7220 */ /* 0x000fe20000400000 */
[----:B------:R-:W-:Y:S01]  /*bb10*/  FSEL R6, R129, 0.0052134888246655464172, P0 ;  /* 0x3baad5ea81067808 */ /* 0x000fe20000000000 */
[----:B------:R-:W-:Y:S01]  /*bb20*/  FMUL R71, R17, 0.5 ;  /* 0x3f00000011477820 */ /* 0x000fe20000400000 */
[----:B------:R-:W-:Y:S01]  /*bb30*/  SEL R117, R117, 0xfffffff0, P6 ;  /* 0xfffffff075757807 */ /* 0x000fe20003000000 */
[----:B------:R-:W-:Y:S01]  /*bb40*/  STS.128 [R118+0x400], R204 ;  /* 0x000400cc76007388 */ /* 0x000fe20000000c00 */
[----:B------:R-:W-:Y:S01]  /*bb50*/  FSEL R3, -R133, -0.026868773624300956726, P0 ;  /* 0xbcdc1be785037808 */ /* 0x000fe20000000100 */
[----:B------:R-:W-:Y:S01]  /*bb60*/  FFMA R5, R68, R10, R5 ;  /* 0x0000000a44057223 */ /* 0x000fe20000000005 */
[----:B------:R-:W-:Y:S01]  /*bb70*/  F2FP.F16.F32.PACK_AB R75, R70, R75 ;  /* 0x0000004b464b723e */ /* 0x000fe200000000ff */
[----:B------:R-:W-:Y:S01]  /*bb80*/  FADD R70, R83, 1 ;  /* 0x3f80000053467421 */ /* 0x000fe20000000000 */
[----:B------:R-:W-:Y:S01]  /*bb90*/  IADD3 R69, PT, PT, R117, R118, RZ ;  /* 0x0000007675457210 */ /* 0x000fe20007ffe0ff */
[----:B------:R-:W-:Y:S01]  /*bba0*/  FFMA R6, R5, R10, R6 ;  /* 0x0000000a05067223 */ /* 0x000fe20000000006 */
[----:B------:R-:W-:Y:S01]  /*bbb0*/  FSEL R8, R130, 0.12837915122509002686, P0 ;  /* 0x3e0375d382087808 */ /* 0x000fe20000000000 */
[----:B------:R-:W2:Y:S01]  /*bbc0*/  @P1 MUFU.EX2 R68, R4 ;  /* 0x0000000400441308 */ /* 0x000ea20000000800 */
[----:B------:R-:W-:Y:S01]  /*bbd0*/  FSEL R5, -R10, R9, P0 ;  /* 0x000000090a057208 */ /* 0x000fe20000000100 */
[----:B------:R3:W-:Y:S01]  /*bbe0*/  STS.128 [R69+0x400], R72 ;  /* 0x0004004845007388 */ /* 0x0007e20000000c00 */
[----:B------:R-:W-:Y:S01]  /*bbf0*/  LEA R120, R194, R118, 0x4 ;  /* 0x00000076c2787211 */ /* 0x000fe200078e20ff */
[-C--:B------:R-:W-:Y:S01]  /*bc00*/  FFMA R3, R6, R10.reuse, R3 ;  /* 0x0000000a06037223 */ /* 0x080fe20000000003 */
[----:B------:R-:W-:Y:S01]  /*bc10*/  FSEL R6, R132, 0.11284004896879196167, P0 ;  /* 0x3de718af84067808 */ /* 0x000fe20000000000 */
[----:B------:R-:W-:Y:S01]  /*bc20*/  FMUL R12, R58, 0.70710676908493041992 ;  /* 0x3f3504f33a0c7820 */ /* 0x000fe20000400000 */
[----:B------:R-:W-:Y:S01]  /*bc30*/  FMUL R71, R70, R71 ;  /* 0x0000004746477220 */ /* 0x000fe20000400000 */
[----:B------:R-:W-:Y:S01]  /*bc40*/  FMUL R70, R18, 0.5 ;  /* 0x3f00000012467820 */ /* 0x000fe20000400000 */
[----:B------:R-:W-:Y:S01]  /*bc50*/  FMUL R77, R23, 0.5 ;  /* 0x3f000000174d7820 */ /* 0x000fe20000400000 */
[----:B------:R-:W-:Y:S01]  /*bc60*/  FFMA R6, R3, R10, R6 ;  /* 0x0000000a03067223 */ /* 0x000fe20000000006 */
[----:B------:R-:W-:Y:S01]  /*bc70*/  FSEL R3, R131, -0.37612664699554443359, P0 ;  /* 0xbec093ac83037808 */ /* 0x000fe20000000000 */
[----:B------:R-:W-:Y:S01]  /*bc80*/  FMUL R78, R20, 0.5 ;  /* 0x3f000000144e7820 */ /* 0x000fe20000400000 */
[----:B------:R-:W-:Y:S01]  /*bc90*/  F2FP.F16.F32.PACK_AB R76, R71, R76 ;  /* 0x0000004c474c723e */ /* 0x000fe200000000ff */
[----:B------:R-:W-:Y:S01]  /*bca0*/  FADD R71, R86, 1 ;  /* 0x3f80000056477421 */ /* 0x000fe20000000000 */
[----:B------:R-:W-:Y:S01]  /*bcb0*/  FMUL R79, R22, 0.5 ;  /* 0x3f000000164f7820 */ /* 0x000fe20000400000 */
[----:B------:R-:W-:Y:S01]  /*bcc0*/  FFMA R3, R6, R10, R3 ;  /* 0x0000000a06037223 */ /* 0x000fe20000000003 */
[----:B--2---:R-:W-:Y:S01]  /*bcd0*/  @P1 FADD R68, -R68, 1 ;  /* 0x3f80000044441421 */ /* 0x004fe20000000100 */
[----:B------:R-:W-:Y:S01]  /*bce0*/  FMUL R77, R84, R77 ;  /* 0x0000004d544d7220 */ /* 0x000fe20000400000 */
[----:B------:R-:W-:Y:S01]  /*bcf0*/  FMUL R78, R71, R78 ;  /* 0x0000004e474e7220 */ /* 0x000fe20000400000 */
[----:B------:R-:W-:Y:S01]  /*bd00*/  FFMA R8, R3, R10, R8 ;  /* 0x0000000a03087223 */ /* 0x000fe20000000008 */
[----:B------:R-:W-:Y:S01]  /*bd10*/  FMUL R10, R57, 0.70710676908493041992 ;  /* 0x3f3504f3390a7820 */ /* 0x000fe20000400000 */
[----:B------:R-:W-:Y:S01]  /*bd20*/  @P1 LOP3.LUT R4, R68, 0x80000000, R7, 0xb8, !PT ;  /* 0x8000000044041812 */ /* 0x000fe200078eb807 */
[----:B------:R-:W-:Y:S01]  /*bd30*/  FADD R71, R90, 1 ;  /* 0x3f8000005a477421 */ /* 0x000fe20000000000 */
[----:B------:R-:W-:Y:S01]  /*bd40*/  FADD R80, R101, 1 ;  /* 0x3f80000065507421 */ /* 0x000fe20000000000 */
[C---:B------:R-:W-:Y:S01]  /*bd50*/  FMUL R3, R10.reuse, R10 ;  /* 0x0000000a0a037220 */ /* 0x040fe20000400000 */
[----:B------:R-:W-:Y:S01]  /*bd60*/  FSETP.GE.AND P1, PT, |R10|, 1.0029599666595458984, PT ;  /* 0x3f8060fe0a00780b */ /* 0x000fe20003f26200 */
[----:B------:R-:W-:Y:S01]  /*bd70*/  FMUL R83, R51, 0.5 ;  /* 0x3f00000033537820 */ /* 0x000fe20000400000 */
[----:B------:R-:W-:Y:S01]  /*bd80*/  FADD R84, R113, 1 ;  /* 0x3f80000071547421 */ /* 0x000fe20000000000 */
[----:B------:R-:W-:Y:S01]  /*bd90*/  FMUL R81, R42, 0.5 ;  /* 0x3f0000002a517820 */ /* 0x000fe20000400000 */
[----:B------:R-:W-:Y:S01]  /*bda0*/  FSEL R7, |R10|, R3, P1 ;  /* 0x000000030a077208 */ /* 0x000fe20000800200 */
[----:B------:R-:W-:Y:S01]  /*bdb0*/  FADD R86, R115, 1 ;  /* 0x3f80000073567421 */ /* 0x000fe20000000000 */
[----:B------:R-:W-:Y:S01]  /*bdc0*/  FSEL R68, R172, 8.4834944573231041431e-05, P1 ;  /* 0x38b1e96aac447808 */ /* 0x000fe20000800000 */
[----:B------:R-:W-:Y:S01]  /*bdd0*/  FMUL R83, R84, R83 ;  /* 0x0000005354537220 */ /* 0x000fe20000400000 */
[----:B------:R-:W-:Y:S01]  /*bde0*/  FSEL R3, -R134, -0.00082130916416645050049, P1 ;  /* 0xba574d2086037808 */ /* 0x000fe20000800100 */
[----:B------:R-:W-:Y:S01]  /*bdf0*/  FFMA R5, R8, R5, R5 ;  /* 0x0000000508057223 */ /* 0x000fe20000000005 */
[----:B------:R-:W-:Y:S01]  /*be00*/  FSEL R6, R129, 0.0052134888246655464172, P1 ;  /* 0x3baad5ea81067808 */ /* 0x000fe20000800000 */
[----:B------:R-:W-:Y:S01]  /*be10*/  FMUL R81, R106, R81 ;  /* 0x000000516a517220 */ /* 0x000fe20000400000 */
[----:B------:R-:W-:Y:S01]  /*be20*/  FSEL R8, R132, 0.11284004896879196167, P1 ;  /* 0x3de718af84087808 */ /* 0x000fe20000800000 */
[----:B---3--:R-:W2:Y:S01]  /*be30*/  @P0 MUFU.EX2 R69, R5 ;  /* 0x0000000500450308 */ /* 0x008ea20000000800 */
[-C--:B------:R-:W-:Y:S01]  /*be40*/  FFMA R3, R68, R7.reuse, R3 ;  /* 0x0000000744037223 */ /* 0x080fe20000000003 */
[----:B------:R-:W-:Y:S01]  /*be50*/  FMUL R68, R21, 0.5 ;  /* 0x3f00000015447820 */ /* 0x000fe20000400000 */
[----:B------:R-:W-:Y:S01]  /*be60*/  FADD R73, R82, 1 ;  /* 0x3f80000052497421 */ /* 0x000fe20000000000 */
[----:B------:R-:W-:Y:S01]  /*be70*/  FADD R74, R87, 1 ;  /* 0x3f800000574a7421 */ /* 0x000fe20000000000 */
[----:B------:R-:W-:Y:S01]  /*be80*/  FFMA R6, R3, R7, R6 ;  /* 0x0000000703067223 */ /* 0x000fe20000000006 */
[----:B------:R-:W-:Y:S01]  /*be90*/  FSEL R3, -R133, -0.026868773624300956726, P1 ;  /* 0xbcdc1be785037808 */ /* 0x000fe20000800100 */
[----:B------:R-:W-:Y:S01]  /*bea0*/  FMUL R70, R73, R70 ;  /* 0x0000004649467220 */ /* 0x000fe20000400000 */
[----:B------:R-:W-:Y:S01]  /*beb0*/  FMUL R79, R74, R79 ;  /* 0x0000004f4a4f7220 */ /* 0x000fe20000400000 */
[----:B------:R-:W-:Y:S01]  /*bec0*/  FMUL R73, R26, 0.5 ;  /* 0x3f0000001a497820 */ /* 0x000fe20000400000 */
[----:B------:R-:W-:Y:S01]  /*bed0*/  FMUL R74, R29, 0.5 ;  /* 0x3f0000001d4a7820 */ /* 0x000fe20000400000 */
[----:B------:R-:W-:Y:S01]  /*bee0*/  FFMA R3, R6, R7, R3 ;  /* 0x0000000706037223 */ /* 0x000fe20000000003 */
[----:B------:R-:W-:Y:S01]  /*bef0*/  FSEL R6, R130, 0.12837915122509002686, P1 ;  /* 0x3e0375d382067808 */ /* 0x000fe20000800000 */
[----:B------:R-:W-:Y:S01]  /*bf00*/  FMUL R73, R92, R73 ;  /* 0x000000495c497220 */ /* 0x000fe20000400000 */
[----:B------:R-:W-:Y:S01]  /*bf10*/  F2FP.F16.F32.PACK_AB R77, R77, R70 ;  /* 0x000000464d4d723e */ /* 0x000fe200000000ff */
[-C--:B------:R-:W-:Y:S01]  /*bf20*/  FFMA R8, R3, R7.reuse, R8 ;  /* 0x0000000703087223 */ /* 0x080fe20000000008 */
[----:B------:R-:W-:Y:S01]  /*bf30*/  FSEL R3, R131, -0.37612664699554443359, P1 ;  /* 0xbec093ac83037808 */ /* 0x000fe20000800000 */
[----:B--2---:R-:W-:Y:S01]  /*bf40*/  @P0 FADD R72, -R69, 1 ;  /* 0x3f80000045480421 */ /* 0x004fe20000000100 */
[----:B------:R-:W-:Y:S01]  /*bf50*/  FMUL R69, R85, R68 ;  /* 0x0000004455457220 */ /* 0x000fe20000400000 */
[----:B------:R-:W-:Y:S01]  /*bf60*/  FMUL R74, R95, R74 ;  /* 0x0000004a5f4a7220 */ /* 0x000fe20000400000 */
[----:B------:R-:W-:Y:S01]  /*bf70*/  FMUL R70, R25, 0.5 ;  /* 0x3f00000019467820 */ /* 0x000fe20000400000 */
[-C--:B------:R-:W-:Y:S01]  /*bf80*/  FFMA R3, R8, R7.reuse, R3 ;  /* 0x0000000708037223 */ /* 0x080fe20000000003 */
[----:B------:R-:W-:Y:S01]  /*bf90*/  @P0 LOP3.LUT R5, R72, 0x80000000, R9, 0xb8, !PT ;  /* 0x8000000048050812 */ /* 0x000fe200078eb809 */
[C---:B------:R-:W-:Y:S01]  /*bfa0*/  FMUL R9, R12.reuse, R12 ;  /* 0x0000000c0c097220 */ /* 0x040fe20000400000 */
[C---:B------:R-:W-:Y:S01]  /*bfb0*/  FSETP.GE.AND P0, PT, |R12|.reuse, 1.0029599666595458984, PT ;  /* 0x3f8060fe0c00780b */ /* 0x040fe20003f06200 */
[----:B------:R-:W-:Y:S01]  /*bfc0*/  FFMA R6, R3, R7, R6 ;  /* 0x0000000703067223 */ /* 0x000fe20000000006 */
[----:B------:R-:W-:Y:S01]  /*bfd0*/  FSEL R3, -R7, R10, P1 ;  /* 0x0000000a07037208 */ /* 0x000fe20000800100 */
[----:B------:R-:W-:Y:S01]  /*bfe0*/  FMUL R70, R71, R70 ;  /* 0x0000004647467220 */ /* 0x000fe20000400000 */
[----:B------:R-:W-:Y:S01]  /*bff0*/  FSEL R8, |R12|, R9, P0 ;  /* 0x000000090c087208 */ /* 0x000fe20000000200 */
[----:B------:R-:W-:Y:S01]  /*c000*/  FMUL R72, R27, 0.5 ;  /* 0x3f0000001b487820 */ /* 0x000fe20000400000 */
[----:B------:R-:W-:Y:S01]  /*c010*/  FSEL R68, R172, 8.4834944573231041431e-05, P0 ;  /* 0x38b1e96aac447808 */ /* 0x000fe20000000000 */
[----:B------:R-:W-:Y:S01]  /*c020*/  FMUL R71, R28, 0.5 ;  /* 0x3f0000001c477820 */ /* 0x000fe20000400000 */
[----:B------:R-:W-:Y:S01]  /*c030*/  FSEL R7, -R134, -0.00082130916416645050049, P0 ;  /* 0xba574d2086077808 */ /* 0x000fe20000000100 */
[----:B------:R-:W-:Y:S01]  /*c040*/  FFMA R3, R6, R3, R3 ;  /* 0x0000000306037223 */ /* 0x000fe20000000003 */
[----:B------:R-:W-:Y:S01]  /*c050*/  FSEL R6, R129, 0.0052134888246655464172, P0 ;  /* 0x3baad5ea81067808 */ /* 0x000fe20000000000 */
[----:B------:R-:W-:Y:S01]  /*c060*/  FMUL R72, R89, R72 ;  /* 0x0000004859487220 */ /* 0x000fe20000400000 */
[----:B------:R-:W-:Y:S01]  /*c070*/  FSEL R9, -R133, -0.026868773624300956726, P0 ;  /* 0xbcdc1be785097808 */ /* 0x000fe20000000100 */
[----:B------:R-:W-:Y:S01]  /*c080*/  FFMA R7, R68, R8, R7 ;  /* 0x0000000844077223 */ /* 0x000fe20000000007 */
[----:B------:R-:W-:Y:S01]  /*c090*/  F2FP.F16.F32.PACK_AB R78, R69, R78 ;  /* 0x0000004e454e723e */ /* 0x000fe200000000ff */
[----:B------:R-:W2:Y:S01]  /*c0a0*/  @P1 MUFU.EX2 R68, R3 ;  /* 0x0000000300441308 */ /* 0x000ea20000000800 */
[----:B------:R-:W-:Y:S01]  /*c0b0*/  F2FP.F16.F32.PACK_AB R79, R72, R79 ;  /* 0x0000004f484f723e */ /* 0x000fe200000000ff */
[-C--:B------:R-:W-:Y:S01]  /*c0c0*/  FFMA R6, R7, R8.reuse, R6 ;  /* 0x0000000807067223 */ /* 0x080fe20000000006 */
[----:B------:R-:W-:Y:S01]  /*c0d0*/  FSEL R7, R131, -0.37612664699554443359, P0 ;  /* 0xbec093ac83077808 */ /* 0x000fe20000000000 */
[----:B------:R-:W-:Y:S01]  /*c0e0*/  FMUL R69, R24, 0.5 ;  /* 0x3f00000018457820 */ /* 0x000fe20000400000 */
[----:B------:R-:W-:Y:S01]  /*c0f0*/  FMUL R13, R63, 0.70710676908493041992 ;  /* 0x3f3504f33f0d7820 */ /* 0x000fe20000400000 */
[-C--:B------:R-:W-:Y:S01]  /*c100*/  FFMA R9, R6, R8.reuse, R9 ;  /* 0x0000000806097223 */ /* 0x080fe20000000009 */
[----:B------:R-:W-:Y:S01]  /*c110*/  FSEL R6, R132, 0.11284004896879196167, P0 ;  /* 0x3de718af84067808 */ /* 0x000fe20000000000 */
[----:B------:R-:W-:Y:S01]  /*c120*/  FMUL R69, R88, R69 ;  /* 0x0000004558457220 */ /* 0x000fe20000400000 */
[----:B------:R3:W-:Y:S01]  /*c130*/  STS.128 [R120+0x400], R76 ;  /* 0x0004004c78007388 */ /* 0x0007e20000000c00 */
[----:B------:R-:W-:Y:S01]  /*c140*/  FMUL R75, R30, 0.5 ;  /* 0x3f0000001e4b7820 */ /* 0x000fe20000400000 */
[----:B------:R-:W-:Y:S01]  /*c150*/  FADD R82, R103, 1 ;  /* 0x3f80000067527421 */ /* 0x000fe20000000000 */
[----:B------:R-:W-:Y:S01]  /*c160*/  FFMA R6, R9, R8, R6 ;  /* 0x0000000809067223 */ /* 0x000fe20000000006 */
[----:B------:R-:W-:Y:S01]  /*c170*/  F2FP.F16.F32.PACK_AB R72, R70, R69 ;  /* 0x000000454648723e */ /* 0x000fe200000000ff */
[----:B------:R-:W-:Y:S01]  /*c180*/  FMUL R75, R94, R75 ;  /* 0x0000004b5e4b7220 */ /* 0x000fe20000400000 */
[----:B------:R-:W-:Y:S01]  /*c190*/  FSEL R9, -R8, R12, P0 ;  /* 0x0000000c08097208 */ /* 0x000fe20000000100 */
[-C--:B------:R-:W-:Y:S01]  /*c1a0*/  FFMA R7, R6, R8.reuse, R7 ;  /* 0x0000000806077223 */ /* 0x080fe20000000007 */
[----:B------:R-:W-:Y:S01]  /*c1b0*/  FSEL R6, R130, 0.12837915122509002686, P0 ;  /* 0x3e0375d382067808 */ /* 0x000fe20000000000 */
[----:B--2---:R-:W-:Y:S01]  /*c1c0*/  @P1 FADD R69, -R68, 1 ;  /* 0x3f80000044451421 */ /* 0x004fe20000000100 */
[----:B------:R-:W-:Y:S01]  /*c1d0*/  FMUL R70, R31, 0.5 ;  /* 0x3f0000001f467820 */ /* 0x000fe20000400000 */
[----:B------:R-:W-:Y:S01]  /*c1e0*/  FMUL R84, R49, 0.5 ;  /* 0x3f00000031547820 */ /* 0x000fe20000400000 */
[----:B------:R-:W-:Y:S01]  /*c1f0*/  FADD R85, R114, 1 ;  /* 0x3f80000072557421 */ /* 0x000fe20000000000 */
[----:B------:R-:W-:Y:S01]  /*c200*/  FFMA R6, R7, R8, R6 ;  /* 0x0000000807067223 */ /* 0x000fe20000000006 */
[----:B------:R-:W-:Y:S01]  /*c210*/  @P1 LOP3.LUT R3, R69, 0x80000000, R10, 0xb8, !PT ;  /* 0x8000000045031812 */ /* 0x000fe200078eb80a */
[C---:B------:R-:W-:Y:S01]  /*c220*/  FMUL R10, R13.reuse, R13 ;  /* 0x0000000d0d0a7220 */ /* 0x040fe20000400000 */
[----:B------:R-:W-:Y:S01]  /*c230*/  FSETP.GE.AND P1, PT, |R13|, 1.0029599666595458984, PT ;  /* 0x3f8060fe0d00780b */ /* 0x000fe20003f26200 */
[----:B------:R-:W-:Y:S01]  /*c240*/  FFMA R9, R6, R9, R9 ;  /* 0x0000000906097223 */ /* 0x000fe20000000009 */
[----:B------:R-:W-:Y:S01]  /*c250*/  FMUL R68, R91, R70 ;  /* 0x000000465b447220 */ /* 0x000fe20000400000 */
[----:B------:R-:W-:Y:S01]  /*c260*/  FMUL R84, R85, R84 ;  /* 0x0000005455547220 */ /* 0x000fe20000400000 */
[----:B------:R-:W-:Y:S01]  /*c270*/  FSEL R10, |R13|, R10, P1 ;  /* 0x0000000a0d0a7208 */ /* 0x000fe20000800200 */
[----:B------:R-:W-:Y:S01]  /*c280*/  FMUL R85, R55, 0.5 ;  /* 0x3f00000037557820 */ /* 0x000fe20000400000 */
[----:B------:R-:W-:Y:S01]  /*c290*/  FSEL R69, R172, 8.4834944573231041431e-05, P1 ;  /* 0x38b1e96aac457808 */ /* 0x000fe20000800000 */
[----:B------:R-:W-:Y:S01]  /*c2a0*/  FADD R0, R0, 1 ;  /* 0x3f80000000007421 */ /* 0x000fe20000000000 */
[----:B------:R-:W-:Y:S01]  /*c2b0*/  FSEL R6, -R134, -0.00082130916416645050049, P1 ;  /* 0xba574d2086067808 */ /* 0x000fe20000800100 */
[----:B------:R-:W2:Y:S01]  /*c2c0*/  @P0 MUFU.EX2 R70, R9 ;  /* 0x0000000900460308 */ /* 0x000ea20000000800 */
[----:B------:R-:W-:Y:S01]  /*c2d0*/  FSEL R7, R129, 0.0052134888246655464172, P1 ;  /* 0x3baad5ea81077808 */ /* 0x000fe20000800000 */
[----:B------:R-:W-:Y:S01]  /*c2e0*/  FMUL R86, R86, R85 ;  /* 0x0000005556567220 */ /* 0x000fe20000400000 */
[----:B------:R-:W-:Y:S01]  /*c2f0*/  FSEL R8, -R133, -0.026868773624300956726, P1 ;  /* 0xbcdc1be785087808 */ /* 0x000fe20000800100 */
[-C--:B------:R-:W-:Y:S01]  /*c300*/  FFMA R6, R69, R10.reuse, R6 ;  /* 0x0000000a45067223 */ /* 0x080fe20000000006 */
[----:B------:R-:W-:Y:S01]  /*c310*/  FSEL R11, R132, 0.11284004896879196167, P1 ;  /* 0x3de718af840b7808 */ /* 0x000fe20000800000 */
[----:B---3--:R-:W-:Y:S01]  /*c320*/  FADD R76, R93, 1 ;  /* 0x3f8000005d4c7421 */ /* 0x008fe20000000000 */
[----:B------:R-:W-:Y:S01]  /*c330*/  F2FP.F16.F32.PACK_AB R73, R68, R73 ;  /* 0x000000494449723e */ /* 0x000fe200000000ff */
[----:B------:R-:W-:Y:S01]  /*c340*/  FFMA R7, R6, R10, R7 ;  /* 0x0000000a06077223 */ /* 0x000fe20000000007 */
[----:B------:R-:W-:Y:S01]  /*c350*/  FSEL R6, R131, -0.37612664699554443359, P1 ;  /* 0xbec093ac83067808 */ /* 0x000fe20000800000 */
[----:B------:R-:W-:Y:S01]  /*c360*/  FMUL R71, R76, R71 ;  /* 0x000000474c477220 */ /* 0x000fe20000400000 */
[----:B------:R-:W-:Y:S01]  /*c370*/  IADD3 R120, PT, PT, R117, R120, RZ ;  /* 0x0000007875787210 */ /* 0x000fe20007ffe0ff */
[-C--:B------:R-:W-:Y:S01]  /*c380*/  FFMA R8, R7, R10.reuse, R8 ;  /* 0x0000000a07087223 */ /* 0x080fe20000000008 */
[----:B------:R-:W-:Y:S01]  /*c390*/  FSEL R7, R130, 0.12837915122509002686, P1 ;  /* 0x3e0375d382077808 */ /* 0x000fe20000800000 */
[----:B------:R-:W-:Y:S01]  /*c3a0*/  FMUL R14, R60, 0.70710676908493041992 ;  /* 0x3f3504f33c0e7820 */ /* 0x000fe20000400000 */
[----:B------:R-:W-:Y:S01]  /*c3b0*/  F2FP.F16.F32.PACK_AB R74, R74, R71 ;  /* 0x000000474a4a723e */ /* 0x000fe200000000ff */
[-C--:B------:R-:W-:Y:S01]  /*c3c0*/  FFMA R11, R8, R10.reuse, R11 ;  /* 0x0000000a080b7223 */ /* 0x080fe2000000000b */
[----:B--2---:R-:W-:Y:S01]  /*c3d0*/  @P0 FADD R69, -R70, 1 ;  /* 0x3f80000046450421 */ /* 0x004fe20000000100 */
[----:B------:R-:W-:Y:S01]  /*c3e0*/  FADD R76, R97, 1 ;  /* 0x3f800000614c7421 */ /* 0x000fe20000000000 */
[----:B------:R-:W-:Y:S01]  /*c3f0*/  FMUL R68, R35, 0.5 ;  /* 0x3f00000023447820 */ /* 0x000fe20000400000 */
[----:B------:R-:W-:Y:S01]  /*c400*/  FFMA R6, R11, R10, R6 ;  /* 0x0000000a0b067223 */ /* 0x000fe20000000006 */
[----:B------:R-:W-:Y:S01]  /*c410*/  FADD R71, R96, 1 ;  /* 0x3f80000060477421 */ /* 0x000fe20000000000 */
[----:B------:R-:W-:Y:S01]  /*c420*/  @P0 LOP3.LUT R9, R69, 0x80000000, R12, 0xb8, !PT ;  /* 0x8000000045090812 */ /* 0x000fe200078eb80c */
[C---:B------:R-:W-:Y:S01]  /*c430*/  FMUL R11, R14.reuse, R14 ;  /* 0x0000000e0e0b7220 */ /* 0x040fe20000400000 */
[----:B------:R-:W-:Y:S01]  /*c440*/  FSETP.GE.AND P0, PT, |R14|, 1.0029599666595458984, PT ;  /* 0x3f8060fe0e00780b */ /* 0x000fe20003f06200 */
        /* <DEDUP_REMOVED lines=11> */
[----:B------:R-:W-:Y:S01]  /*c500*/  F2FP.F16.F32.PACK_AB R75, R68, R75 ;  /* 0x0000004b444b723e */ /* 0x000fe200000000ff */
[-C--:B------:R-:W-:Y:S01]  /*c510*/  FFMA R8, R69, R11.reuse, R8 ;  /* 0x0000000b45087223 */ /* 0x080fe20000000008 */
[----:B------:R-:W-:Y:S01]  /*c520*/  FSEL R10, -R133, -0.026868773624300956726, P0 ;  /* 0xbcdc1be7850a7808 */ /* 0x000fe20000000100 */
[----:B------:R-:W2:Y:S01]  /*c530*/  @P1 MUFU.EX2 R68, R6 ;  /* 0x0000000600441308 */ /* 0x000ea20000000800 */
[----:B------:R-:W-:Y:S01]  /*c540*/  FMUL R12, R61, 0.70710676908493041992 ;  /* 0x3f3504f33d0c7820 */ /* 0x000fe20000400000 */
[-C--:B------:R-:W-:Y:S01]  /*c550*/  FFMA R7, R8, R11.reuse, R7 ;  /* 0x0000000b08077223 */ /* 0x080fe20000000007 */
[----:B------:R-:W-:Y:S01]  /*c560*/  FSEL R8, R131, -0.37612664699554443359, P0 ;  /* 0xbec093ac83087808 */ /* 0x000fe20000000000 */
[----:B------:R-:W-:Y:S01]  /*c570*/  FADD R77, R98, 1 ;  /* 0x3f800000624d7421 */ /* 0x000fe20000000000 */
[----:B------:R-:W-:Y:S01]  /*c580*/  FMUL R69, R34, 0.5 ;  /* 0x3f00000022457820 */ /* 0x000fe20000400000 */
[-C--:B------:R-:W-:Y:S01]  /*c590*/  FFMA R10, R7, R11.reuse, R10 ;  /* 0x0000000b070a7223 */ /* 0x080fe2000000000a */
[----:B------:R-:W-:Y:S01]  /*c5a0*/  FSEL R7, R132, 0.11284004896879196167, P0 ;  /* 0x3de718af84077808 */ /* 0x000fe20000000000 */
[----:B------:R-:W-:Y:S01]  /*c5b0*/  FMUL R70, R77, R70 ;  /* 0x000000464d467220 */ /* 0x000fe20000400000 */
[----:B------:R1:W-:Y:S01]  /*c5c0*/  STS.128 [R120+0x400], R72 ;  /* 0x0004004878007388 */ /* 0x0003e20000000c00 */
[----:B------:R-:W-:Y:S01]  /*c5d0*/  FMUL R77, R39, 0.5 ;  /* 0x3f000000274d7820 */ /* 0x000fe20000400000 */
[----:B------:R-:W-:Y:S01]  /*c5e0*/  FADD R78, R99, 1 ;  /* 0x3f800000634e7421 */ /* 0x000fe20000000000 */
[----:B------:R-:W-:Y:S01]  /*c5f0*/  FFMA R7, R10, R11, R7 ;  /* 0x0000000b0a077223 */ /* 0x000fe20000000007 */
[----:B------:R-:W-:Y:S01]  /*c600*/  FSEL R10, -R11, R14, P0 ;  /* 0x0000000e0b0a7208 */ /* 0x000fe20000000100 */
[----:B------:R-:W-:Y:S01]  /*c610*/  FMUL R80, R80, R77 ;  /* 0x0000004d50507220 */ /* 0x000fe20000400000 */
[----:B------:R-:W-:Y:S01]  /*c620*/  F2FP.F16.F32.PACK_AB R76, R71, R70 ;  /* 0x00000046474c723e */ /* 0x000fe200000000ff */
[----:B------:R-:W-:Y:S01]  /*c630*/  FFMA R8, R7, R11, R8 ;  /* 0x0000000b07087223 */ /* 0x000fe20000000008 */
[----:B------:R-:W-:Y:S01]  /*c640*/  FSEL R7, R130, 0.12837915122509002686, P0 ;  /* 0x3e0375d382077808 */ /* 0x000fe20000000000 */
[----:B--2---:R-:W-:Y:S01]  /*c650*/  @P1 FADD R68, -R68, 1 ;  /* 0x3f80000044441421 */ /* 0x004fe20000000100 */
[----:B------:R-:W-:Y:S01]  /*c660*/  FMUL R69, R78, R69 ;  /* 0x000000454e457220 */ /* 0x000fe20000400000 */
[----:B------:R-:W-:Y:S01]  /*c670*/  FMUL R78, R36, 0.5 ;  /* 0x3f000000244e7820 */ /* 0x000fe20000400000 */
[----:B------:R-:W-:Y:S01]  /*c680*/  FADD R71, R100, 1 ;  /* 0x3f80000064477421 */ /* 0x000fe20000000000 */
[----:B------:R-:W-:Y:S01]  /*c690*/  FFMA R7, R8, R11, R7 ;  /* 0x0000000b08077223 */ /* 0x000fe20000000007 */
[----:B------:R-:W-:Y:S01]  /*c6a0*/  @P1 LOP3.LUT R6, R68, 0x80000000, R13, 0xb8, !PT ;  /* 0x8000000044061812 */ /* 0x000fe200078eb80d */
[C---:B------:R-:W-:Y:S01]  /*c6b0*/  FMUL R11, R12.reuse, R12 ;  /* 0x0000000c0c0b7220 */ /* 0x040fe20000400000 */
[----:B------:R-:W-:Y:S01]  /*c6c0*/  FSETP.GE.AND P1, PT, |R12|, 1.0029599666595458984, PT ;  /* 0x3f8060fe0c00780b */ /* 0x000fe20003f26200 */
[----:B------:R-:W-:Y:S01]  /*c6d0*/  FFMA R10, R7, R10, R10 ;  /* 0x0000000a070a7223 */ /* 0x000fe2000000000a */
[----:B------:R-:W-:Y:S01]  /*c6e0*/  F2FP.F16.F32.PACK_AB R77, R80, R69 ;  /* 0x00000045504d723e */ /* 0x000fe200000000ff */
        /* <DEDUP_REMOVED lines=11> */
[----:B------:R-:W-:Y:S01]  /*c7a0*/  FMUL R79, R43, 0.5 ;  /* 0x3f0000002b4f7820 */ /* 0x000fe20000400000 */
[----:B------:R-:W-:Y:S01]  /*c7b0*/  FMUL R69, R37, 0.5 ;  /* 0x3f00000025457820 */ /* 0x000fe20000400000 */
[----:B------:R-:W-:Y:S01]  /*c7c0*/  FMUL R68, R40, 0.5 ;  /* 0x3f00000028447820 */ /* 0x000fe20000400000 */
[----:B------:R-:W-:Y:S01]  /*c7d0*/  FFMA R8, R7, R13, R8 ;  /* 0x0000000d07087223 */ /* 0x000fe20000000008 */
[----:B------:R-:W-:Y:S01]  /*c7e0*/  FSEL R7, R131, -0.37612664699554443359, P1 ;  /* 0xbec093ac83077808 */ /* 0x000fe20000800000 */
[----:B------:R-:W-:Y:S01]  /*c7f0*/  FMUL R79, R82, R79 ;  /* 0x0000004f524f7220 */ /* 0x000fe20000400000 */
[----:B------:R-:W-:Y:S01]  /*c800*/  FMUL R69, R102, R69 ;  /* 0x0000004566457220 */ /* 0x000fe20000400000 */
[-C--:B------:R-:W-:Y:S01]  /*c810*/  FFMA R11, R8, R13.reuse, R11 ;  /* 0x0000000d080b7223 */ /* 0x080fe2000000000b */
[----:B------:R-:W-:Y:S01]  /*c820*/  FSEL R8, R132, 0.11284004896879196167, P1 ;  /* 0x3de718af84087808 */ /* 0x000fe20000800000 */
[----:B------:R-:W-:Y:S01]  /*c830*/  FMUL R82, R45, 0.5 ;  /* 0x3f0000002d527820 */ /* 0x000fe20000400000 */
[----:B------:R-:W-:Y:S01]  /*c840*/  F2FP.F16.F32.PACK_AB R79, R79, R80 ;  /* 0x000000504f4f723e */ /* 0x000fe200000000ff */
[----:B------:R-:W-:Y:S01]  /*c850*/  FMUL R80, R105, R68 ;  /* 0x0000004469507220 */ /* 0x000fe20000400000 */
[----:B------:R-:W-:Y:S01]  /*c860*/  F2FP.F16.F32.PACK_AB R78, R69, R78 ;  /* 0x0000004e454e723e */ /* 0x000fe200000000ff */
[-C--:B------:R-:W-:Y:S01]  /*c870*/  FFMA R8, R11, R13.reuse, R8 ;  /* 0x0000000d0b087223 */ /* 0x080fe20000000008 */
[----:B------:R-:W-:Y:S01]  /*c880*/  FSEL R11, -R13, R12, P1 ;  /* 0x0000000c0d0b7208 */ /* 0x000fe20000800100 */
[----:B--2---:R-:W-:Y:S01]  /*c890*/  @P0 FADD R71, -R70, 1 ;  /* 0x3f80000046470421 */ /* 0x004fe20000000100 */
[----:B------:R-:W-:Y:S01]  /*c8a0*/  FMUL R82, R109, R82 ;  /* 0x000000526d527220 */ /* 0x000fe20000400000 */
[-C--:B------:R-:W-:Y:S01]  /*c8b0*/  FFMA R7, R8, R13.reuse, R7 ;  /* 0x0000000d08077223 */ /* 0x080fe20000000007 */
[----:B------:R-:W-:Y:S01]  /*c8c0*/  FSEL R8, R130, 0.12837915122509002686, P1 ;  /* 0x3e0375d382087808 */ /* 0x000fe20000800000 */
[----:B------:R-:W-:Y:S01]  /*c8d0*/  FMUL R69, R41, 0.5 ;  /* 0x3f00000029457820 */ /* 0x000fe20000400000 */
[----:B------:R-:W-:Y:S01]  /*c8e0*/  @P0 LOP3.LUT R10, R71, 0x80000000, R14, 0xb8, !PT ;  /* 0x80000000470a0812 */ /* 0x000fe200078eb80e */
[----:B------:R-:W-:Y:S01]  /*c8f0*/  FMUL R14, R62, 0.70710676908493041992 ;  /* 0x3f3504f33e0e7820 */ /* 0x000fe20000400000 */
[----:B------:R-:W-:Y:S01]  /*c900*/  FADD R68, R107, 1 ;  /* 0x3f8000006b447421 */ /* 0x000fe20000000000 */
[----:B------:R-:W-:Y:S01]  /*c910*/  FFMA R8, R7, R13, R8 ;  /* 0x0000000d07087223 */ /* 0x000fe20000000008 */
[----:B------:R-:W-:Y:S01]  /*c920*/  FMUL R70, R47, 0.5 ;  /* 0x3f0000002f467820 */ /* 0x000fe20000400000 */
[C---:B------:R-:W-:Y:S01]  /*c930*/  FMUL R7, R14.reuse, R14 ;  /* 0x0000000e0e077220 */ /* 0x040fe20000400000 */
[----:B------:R-:W-:Y:S01]  /*c940*/  FSETP.GE.AND P0, PT, |R14|, 1.0029599666595458984, PT ;  /* 0x3f8060fe0e00780b */ /* 0x000fe20003f06200 */
[----:B------:R-:W-:Y:S01]  /*c950*/  FMUL R69, R68, R69 ;  /* 0x0000004544457220 */ /* 0x000fe20000400000 */
[----:B------:R-:W-:Y:S01]  /*c960*/  FADD R71, R108, 1 ;  /* 0x3f8000006c477421 */ /* 0x000fe20000000000 */
[----:B------:R-:W-:Y:S01]  /*c970*/  FADD R85, R2, 1 ;  /* 0x3f80000002557421 */ /* 0x000fe20000000000 */
[----:B------:R-:W-:Y:S01]  /*c980*/  FSEL R15, |R14|, R7, P0 ;  /* 0x000000070e0f7208 */ /* 0x000fe20000000200 */
[----:B------:R-:W-:Y:S01]  /*c990*/  FADD R89, R5, 1 ;  /* 0x3f80000005597421 */ /* 0x000fe20000000000 */
[----:B------:R-:W-:Y:S01]  /*c9a0*/  FSEL R68, R172, 8.4834944573231041431e-05, P0 ;  /* 0x38b1e96aac447808 */ /* 0x000fe20000000000 */
[----:B------:R-:W-:Y:S01]  /*c9b0*/  FMUL R70, R71, R70 ;  /* 0x0000004647467220 */ /* 0x000fe20000400000 */
[----:B------:R-:W-:Y:S01]  /*c9c0*/  FSEL R7, -R134, -0.00082130916416645050049, P0 ;  /* 0xba574d2086077808 */ /* 0x000fe20000000100 */
[----:B------:R-:W-:Y:S01]  /*c9d0*/  FFMA R11, R8, R11, R11 ;  /* 0x0000000b080b7223 */ /* 0x000fe2000000000b */
[----:B------:R-:W-:Y:S01]  /*c9e0*/  FSEL R8, R129, 0.0052134888246655464172, P0 ;  /* 0x3baad5ea81087808 */ /* 0x000fe20000000000 */
[----:B------:R-:W-:Y:S01]  /*c9f0*/  FMUL R71, R44, 0.5 ;  /* 0x3f0000002c477820 */ /* 0x000fe20000400000 */
[----:B------:R-:W-:Y:S01]  /*ca00*/  FSEL R13, -R133, -0.026868773624300956726, P0 ;  /* 0xbcdc1be7850d7808 */ /* 0x000fe20000000100 */
[----:B------:R-:W-:Y:S01]  /*ca10*/  FFMA R7, R68, R15, R7 ;  /* 0x0000000f44077223 */ /* 0x000fe20000000007 */
[----:B------:R-:W-:Y:S01]  /*ca20*/  F2FP.F16.F32.PACK_AB R80, R69, R80 ;  /* 0x000000504550723e */ /* 0x000fe200000000ff */
[----:B------:R-:W2:Y:S01]  /*ca30*/  @P1 MUFU.EX2 R68, R11 ;  /* 0x0000000b00441308 */ /* 0x000ea20000000800 */
[----:B------:R-:W-:Y:S01]  /*ca40*/  F2FP.F16.F32.PACK_AB R81, R70, R81 ;  /* 0x000000514651723e */ /* 0x000fe200000000ff */
[----:B------:R-:W-:Y:S01]  /*ca50*/  FFMA R8, R7, R15, R8 ;  /* 0x0000000f07087223 */ /* 0x000fe20000000008 */
[----:B------:R-:W-:Y:S01]  /*ca60*/  FSEL R7, R131, -0.37612664699554443359, P0 ;  /* 0xbec093ac83077808 */ /* 0x000fe20000000000 */
[----:B------:R-:W-:Y:S01]  /*ca70*/  FMUL R71, R110, R71 ;  /* 0x000000476e477220 */ /* 0x000fe20000400000 */
[----:B------:R-:W-:Y:S01]  /*ca80*/  FMUL R69, R48, 0.5 ;  /* 0x3f00000030457820 */ /* 0x000fe20000400000 */
[----:B------:R-:W-:Y:S01]  /*ca90*/  FFMA R13, R8, R15, R13 ;  /* 0x0000000f080d7223 */ /* 0x000fe2000000000d */
[----:B------:R-:W-:Y:S01]  /*caa0*/  FSEL R8, R132, 0.11284004896879196167, P0 ;  /* 0x3de718af84087808 */ /* 0x000fe20000000000 */
[----:B------:R-:W-:Y:S01]  /*cab0*/  FMUL R70, R46, 0.5 ;  /* 0x3f0000002e467820 */ /* 0x000fe20000400000 */
[----:B------:R-:W-:Y:S01]  /*cac0*/  F2FP.F16.F32.PACK_AB R82, R82, R71 ;  /* 0x000000475252723e */ /* 0x000fe200000000ff */
[----:B------:R-:W-:Y:S01]  /*cad0*/  FMUL R16, R67, 0.70710676908493041992 ;  /* 0x3f3504f343107820 */ /* 0x000fe20000400000 */
[----:B------:R-:W-:Y:S01]  /*cae0*/  FMUL R69, R112, R69 ;  /* 0x0000004570457220 */ /* 0x000fe20000400000 */
[-C--:B------:R-:W-:Y:S01]  /*caf0*/  FFMA R8, R13, R15.reuse, R8 ;  /* 0x0000000f0d087223 */ /* 0x080fe20000000008 */
[----:B------:R-:W-:Y:S01]  /*cb00*/  FSEL R13, -R15, R14, P0 ;  /* 0x0000000e0f0d7208 */ /* 0x000fe20000000100 */
[----:B------:R-:W-:Y:S01]  /*cb10*/  FMUL R70, R111, R70 ;  /* 0x000000466f467220 */ /* 0x000fe20000400000 */
[----:B------:R-:W-:Y:S01]  /*cb20*/  FADD R87, R4, 1 ;  /* 0x3f80000004577421 */ /* 0x000fe20000000000 */
[-C--:B------:R-:W-:Y:S01]  /*cb30*/  FFMA R7, R8, R15.reuse, R7 ;  /* 0x0000000f08077223 */ /* 0x080fe20000000007 */
[----:B------:R-:W-:Y:S01]  /*cb40*/  FSEL R8, R130, 0.12837915122509002686, P0 ;  /* 0x3e0375d382087808 */ /* 0x000fe20000000000 */
[----:B--2---:R-:W-:Y:S01]  /*cb50*/  @P1 FADD R71, -R68, 1 ;  /* 0x3f80000044471421 */ /* 0x004fe20000000100 */
[----:B------:R-:W-:Y:S01]  /*cb60*/  F2FP.F16.F32.PACK_AB R83, R83, R70 ;  /* 0x000000465353723e */ /* 0x000fe200000000ff */
[----:B------:R-:W-:Y:S01]  /*cb70*/  FMUL R70, R52, 0.5 ;  /* 0x3f00000034467820 */ /* 0x000fe20000400000 */
[----:B------:R-:W-:Y:S01]  /*cb80*/  FADD R88, R6, 1 ;  /* 0x3f80000006587421 */ /* 0x000fe20000000000 */
[----:B------:R-:W-:Y:S01]  /*cb90*/  FFMA R8, R7, R15, R8 ;  /* 0x0000000f07087223 */ /* 0x000fe20000000008 */
[----:B------:R-:W-:Y:S01]  /*cba0*/  @P1 LOP3.LUT R11, R71, 0x80000000, R12, 0xb8, !PT ;  /* 0x80000000470b1812 */ /* 0x000fe200078eb80c */
[C---:B------:R-:W-:Y:S01]  /*cbb0*/  FMUL R15, R16.reuse, R16 ;  /* 0x00000010100f7220 */ /* 0x040fe20000400000 */
[----:B------:R-:W-:Y:S01]  /*cbc0*/  FSETP.GE.AND P1, PT, |R16|, 1.0029599666595458984, PT ;  /* 0x3f8060fe1000780b */ /* 0x000fe20003f26200 */
[----:B------:R-:W-:Y:S01]  /*cbd0*/  FMUL R70, R119, R70 ;  /* 0x0000004677467220 */ /* 0x000fe20000400000 */
[----:B------:R-:W-:Y:S01]  /*cbe0*/  FFMA R13, R8, R13, R13 ;  /* 0x0000000d080d7223 */ /* 0x000fe2000000000d */
[----:B------:R-:W-:Y:S01]  /*cbf0*/  FMUL R71, R50, 0.5 ;  /* 0x3f00000032477820 */ /* 0x000fe20000400000 */
[----:B------:R-:W-:Y:S02]  /*cc00*/  FSEL R68, R172, 8.4834944573231041431e-05, P1 ;  /* 0x38b1e96aac447808 */ /* 0x000fe40000800000 */
[----:B------:R-:W-:Y:S01]  /*cc10*/  FSEL R7, -R134, -0.00082130916416645050049, P1 ;  /* 0xba574d2086077808 */ /* 0x000fe20000800100 */
[----:B------:R-:W-:Y:S01]  /*cc20*/  FMUL R71, R116, R71 ;  /* 0x0000004774477220 */ /* 0x000fe20000400000 */
[----:B------:R-:W-:Y:S01]  /*cc30*/  FSEL R12, |R16|, R15, P1 ;  /* 0x0000000f100c7208 */ /* 0x000fe20000800200 */
[----:B------:R-:W2:Y:S01]  /*cc40*/  @P0 MUFU.EX2 R2, R13 ;  /* 0x0000000d00020308 */ /* 0x000ea20000000800 */
[----:B------:R-:W-:Y:S02]  /*cc50*/  FSEL R8, R129, 0.0052134888246655464172, P1 ;  /* 0x3baad5ea81087808 */ /* 0x000fe40000800000 */
[----:B------:R-:W-:Y:S01]  /*cc60*/  FSEL R15, -R133, -0.026868773624300956726, P1 ;  /* 0xbcdc1be7850f7808 */ /* 0x000fe20000800100 */
[-C--:B------:R-:W-:Y:S01]  /*cc70*/  FFMA R7, R68, R12.reuse, R7 ;  /* 0x0000000c44077223 */ /* 0x080fe20000000007 */
[----:B------:R-:W-:Y:S01]  /*cc80*/  F2FP.F16.F32.PACK_AB R68, R84, R69 ;  /* 0x000000455444723e */ /* 0x000fe200000000ff */
[----:B------:R-:W-:Y:S01]  /*cc90*/  FMUL R84, R54, 0.5 ;  /* 0x3f00000036547820 */ /* 0x000fe20000400000 */
[----:B------:R-:W-:Y:S01]  /*cca0*/  F2FP.F16.F32.PACK_AB R69, R86, R71 ;  /* 0x000000475645723e */ /* 0x000fe200000000ff */
[-C--:B------:R-:W-:Y:S01]  /*ccb0*/  FFMA R8, R7, R12.reuse, R8 ;  /* 0x0000000c07087223 */ /* 0x080fe20000000008 */
[----:B------:R-:W-:Y:S01]  /*ccc0*/  FSEL R7, R131, -0.37612664699554443359, P1 ;  /* 0xbec093ac83077808 */ /* 0x000fe20000800000 */
[----:B------:R-:W-:Y:S01]  /*ccd0*/  FMUL R71, R53, 0.5 ;  /* 0x3f00000035477820 */ /* 0x000fe20000400000 */
[----:B------:R-:W-:Y:S01]  /*cce0*/  FADD R86, R3, 1 ;  /* 0x3f80000003567421 */ /* 0x000fe20000000000 */
[-C--:B------:R-:W-:Y:S01]  /*ccf0*/  FFMA R15, R8, R12.reuse, R15 ;  /* 0x0000000c080f7223 */ /* 0x080fe2000000000f */
[----:B------:R-:W-:Y:S01]  /*cd00*/  FSEL R8, R132, 0.11284004896879196167, P1 ;  /* 0x3de718af84087808 */ /* 0x000fe20000800000 */
[----:B------:R-:W-:Y:S01]  /*cd10*/  FMUL R71, R0, R71 ;  /* 0x0000004700477220 */ /* 0x000fe20000400000 */
[----:B------:R-:W-:Y:S01]  /*cd20*/  FSEL R0, R130, 0.12837915122509002686, P1 ;  /* 0x3e0375d382007808 */ /* 0x000fe20000800000 */
[----:B--2---:R-:W-:Y:S02]  /*cd30*/  @P0 FADD R91, -R2, 1 ;  /* 0x3f800000025b0421 */ /* 0x004fe40000000100 */
[----:B------:R-:W-:Y:S01]  /*cd40*/  FFMA R8, R15, R12, R8 ;  /* 0x0000000c0f087223 */ /* 0x000fe20000000008 */
[----:B------:R-:W-:Y:S02]  /*cd50*/  FSEL R15, -R12, R16, P1 ;  /* 0x000000100c0f7208 */ /* 0x000fe40000800100 */
[----:B------:R-:W-:Y:S01]  /*cd60*/  F2FP.F16.F32.PACK_AB R70, R71, R70 ;  /* 0x000000464746723e */ /* 0x000fe200000000ff */
[----:B------:R-:W-:Y:S01]  /*cd70*/  FFMA R7, R8, R12, R7 ;  /* 0x0000000c08077223 */ /* 0x000fe20000000007 */
[----:B------:R-:W-:Y:S01]  /*cd80*/  FMUL R71, R85, R84 ;  /* 0x0000005455477220 */ /* 0x000fe20000400000 */
[----:B------:R-:W-:Y:S01]  /*cd90*/  FMUL R84, R56, 0.5 ;  /* 0x3f00000038547820 */ /* 0x000fe20000400000 */
[----:B------:R-:W-:Y:S01]  /*cda0*/  FMUL R85, R57, 0.5 ;  /* 0x3f00000039557820 */ /* 0x000fe20000400000 */
[----:B------:R-:W-:Y:S01]  /*cdb0*/  FFMA R0, R7, R12, R0 ;  /* 0x0000000c07007223 */ /* 0x000fe20000000000 */
[----:B------:R-:W-:Y:S01]  /*cdc0*/  IADD3 R2, PT, PT, R118, 0x400, RZ ;  /* 0x0000040076027810 */ /* 0x000fe20007ffe0ff */
[----:B------:R-:W-:Y:S01]  /*cdd0*/  FMUL R84, R89, R84 ;  /* 0x0000005459547220 */ /* 0x000fe20000400000 */
[----:B------:R-:W-:Y:S01]  /*cde0*/  FMUL R85, R86, R85 ;  /* 0x0000005556557220 */ /* 0x000fe20000400000 */
[----:B------:R-:W-:Y:S01]  /*cdf0*/  FFMA R15, R0, R15, R15 ;  /* 0x0000000f000f7223 */ /* 0x000fe2000000000f */
[----:B------:R-:W-:Y:S01]  /*ce00*/  FMUL R0, R59, 0.5 ;  /* 0x3f0000003b007820 */ /* 0x000fe20000400000 */
[----:B------:R-:W-:Y:S01]  /*ce10*/  FMUL R86, R58, 0.5 ;  /* 0x3f0000003a567820 */ /* 0x000fe20000400000 */
[----:B------:R-:W-:Y:S01]  /*ce20*/  FADD R89, R9, 1 ;  /* 0x3f80000009597421 */ /* 0x000fe20000000000 */
[----:B------:R-:W2:Y:S01]  /*ce30*/  @P1 MUFU.EX2 R3, R15 ;  /* 0x0000000f00031308 */ /* 0x000ea20000000800 */
[----:B------:R-:W-:Y:S01]  /*ce40*/  FMUL R0, R87, R0 ;  /* 0x0000000057007220 */ /* 0x000fe20000400000 */
[----:B------:R-:W-:Y:S01]  /*ce50*/  FMUL R87, R63, 0.5 ;  /* 0x3f0000003f577820 */ /* 0x000fe20000400000 */
[----:B------:R-:W-:Y:S01]  /*ce60*/  F2FP.F16.F32.PACK_AB R84, R85, R84 ;  /* 0x000000545554723e */ /* 0x000fe200000000ff */
[----:B------:R-:W-:Y:S01]  /*ce70*/  FMUL R85, R89, R86 ;  /* 0x0000005659557220 */ /* 0x000fe20000400000 */
[----:B------:R-:W-:Y:S01]  /*ce80*/  FMUL R86, R61, 0.5 ;  /* 0x3f0000003d567820 */ /* 0x000fe20000400000 */
[----:B------:R-:W-:Y:S01]  /*ce90*/  F2FP.F16.F32.PACK_AB R71, R0, R71 ;  /* 0x000000470047723e */ /* 0x000fe200000000ff */
[----:B------:R-:W-:Y:S01]  /*cea0*/  FMUL R88, R88, R87 ;  /* 0x0000005758587220 */ /* 0x000fe20000400000 */
[----:B------:R-:W-:Y:S01]  /*ceb0*/  FMUL R0, R60, 0.5 ;  /* 0x3f0000003c007820 */ /* 0x000fe20000400000 */
[----:B------:R-:W-:Y:S01]  /*cec0*/  FADD R87, R10, 1 ;  /* 0x3f8000000a577421 */ /* 0x000fe20000000000 */
[----:B------:R-:W-:Y:S01]  /*ced0*/  FADD R89, R11, 1 ;  /* 0x3f8000000b597421 */ /* 0x000fe20000000000 */
[----:B------:R-:W-:Y:S02]  /*cee0*/  LEA R118, R193, R118, 0x4 ;  /* 0x00000076c1767211 */ /* 0x000fe400078e20ff */
[----:B------:R-:W-:Y:S01]  /*cef0*/  FMUL R0, R87, R0 ;  /* 0x0000000057007220 */ /* 0x000fe20000400000 */
[----:B------:R-:W-:Y:S01]  /*cf00*/  FMUL R89, R89, R86 ;  /* 0x0000005659597220 */ /* 0x000fe20000400000 */
[----:B------:R-:W-:Y:S01]  /*cf10*/  LEA R2, R193, R2, 0x4 ;  /* 0x00000002c1027211 */ /* 0x000fe200078e20ff */
[----:B------:R1:W-:Y:S01]  /*cf20*/  STS.128 [R118+0x400], R76 ;  /* 0x0004004c76007388 */ /* 0x0003e20000000c00 */
[----:B--2---:R-:W-:Y:S01]  /*cf30*/  @P1 FADD R3, -R3, 1 ;  /* 0x3f80000003031421 */ /* 0x004fe20000000100 */
[----:B------:R-:W-:Y:S01]  /*cf40*/  @P0 LOP3.LUT R13, R91, 0x80000000, R14, 0xb8, !PT ;  /* 0x800000005b0d0812 */ /* 0x000fe200078eb80e */
[----:B------:R-:W-:Y:S01]  /*cf50*/  FMUL R87, R67, 0.5 ;  /* 0x3f00000043577820 */ /* 0x000fe20000400000 */
[----:B------:R-:W-:Y:S02]  /*cf60*/  F2FP.F16.F32.PACK_AB R86, R89, R0 ;  /* 0x000000005956723e */ /* 0x000fe400000000ff */
[-C--:B------:R-:W-:Y:S02]  /*cf70*/  LEA R0, R194, R2.reuse, 0x4 ;  /* 0x00000002c2007211 */ /* 0x080fe400078e20ff */
[----:B------:R-:W-:Y:S02]  /*cf80*/  IADD3 R2, PT, PT, R117, R2, RZ ;  /* 0x0000000275027210 */ /* 0x000fe40007ffe0ff */
[----:B------:R-:W-:Y:S01]  /*cf90*/  @P1 LOP3.LUT R15, R3, 0x80000000, R16, 0xb8, !PT ;  /* 0x80000000030f1812 */ /* 0x000fe200078eb810 */
[----:B------:R-:W-:Y:S01]  /*cfa0*/  FMUL R3, R62, 0.5 ;  /* 0x3f0000003e037820 */ /* 0x000fe20000400000 */
[----:B------:R-:W-:Y:S01]  /*cfb0*/  F2FP.F16.F32.PACK_AB R85, R88, R85 ;  /* 0x000000555855723e */ /* 0x000fe200000000ff */
[----:B------:R1:W-:Y:S01]  /*cfc0*/  STS.128 [R2], R80 ;  /* 0x0000005002007388 */ /* 0x0003e20000000c00 */
[----:B------:R-:W-:Y:S01]  /*cfd0*/  FADD R88, R13, 1 ;  /* 0x3f8000000d587421 */ /* 0x000fe20000000000 */
[----:B------:R-:W-:Y:S01]  /*cfe0*/  FADD R90, R15, 1 ;  /* 0x3f8000000f5a7421 */ /* 0x000fe20000000000 */
[----:B------:R-:W-:Y:S02]  /*cff0*/  IADD3 R117, PT, PT, R117, R0, RZ ;  /* 0x0000000075757210 */ /* 0x000fe40007ffe0ff */
[----:B------:R-:W-:Y:S01]  /*d000*/  FMUL R3, R88, R3 ;  /* 0x0000000358037220 */ /* 0x000fe20000400000 */
[----:B------:R-:W-:Y:S01]  /*d010*/  FMUL R90, R90, R87 ;  /* 0x000000575a5a7220 */ /* 0x000fe20000400000 */
[----:B------:R-:W-:Y:S01]  /*d020*/  ISETP.NE.AND P0, PT, R197, RZ, PT ;  /* 0x000000ffc500720c */ /* 0x000fe20003f05270 */
[----:B------:R1:W-:Y:S01]  /*d030*/  STS.128 [R0], R68 ;  /* 0x0000004400007388 */ /* 0x0003e20000000c00 */
[----:B------:R-:W-:Y:S02]  /*d040*/  @!P2 IADD3 R88, PT, PT, R126, 0x1, RZ ;  /* 0x000000017e58a810 */ /* 0x000fe40007ffe0ff */
[----:B------:R-:W-:Y:S02]  /*d050*/  F2FP.F16.F32.PACK_AB R87, R90, R3 ;  /* 0x000000035a57723e */ /* 0x000fe400000000ff */
[C---:B------:R-:W-:Y:S03]  /*d060*/  @!P2 ISETP.NE.AND P1, PT, R88.reuse, 0x2, PT ;  /* 0x000000025800a80c */ /* 0x040fe60003f25270 */
[----:B------:R1:W-:Y:S01]  /*d070*/  STS.128 [R117], R84 ;  /* 0x0000005475007388 */ /* 0x0003e20000000c00 */
[----:B------:R-:W-:Y:S02]  /*d080*/  @!P2 SEL R3, RZ, 0x1, P1 ;  /* 0x00000001ff03a807 */ /* 0x000fe40000800000 */
[----:B------:R-:W-:Y:S02]  /*d090*/  @!P2 SEL R126, R88, RZ, P1 ;  /* 0x000000ff587ea207 */ /* 0x000fe40000800000 */
[----:B------:R-:W-:Y:S01]  /*d0a0*/  @!P2 LOP3.LUT R192, R192, R3, RZ, 0x3c, !PT ;  /* 0x00000003c0c0a212 */ /* 0x000fe200078e3cff */
[----:B------:R-:W-:Y:S01]  /*d0b0*/  @!PT LDS RZ, [RZ] ;  /* 0x00000000fffff984 */ /* 0x000fe20000000800 */
[----:B------:R-:W-:Y:S01]  /*d0c0*/  @!PT LDS RZ, [RZ] ;  /* 0x00000000fffff984 */ /* 0x000fe20000000800 */
[----:B------:R-:W-:Y:S01]  /*d0d0*/  @!PT LDS RZ, [RZ] ;  /* 0x00000000fffff984 */ /* 0x000fe20000000800 */
[----:B------:R-:W-:Y:S01]  /*d0e0*/  @!PT LDS RZ, [RZ] ;  /* 0x00000000fffff984 */ /* 0x000fe20000000800 */
[----:B------:R2:W-:Y:S06]  /*d0f0*/  MEMBAR.ALL.CTA ;  /* 0x0000000000007992 */ /* 0x0005ec0000008000 */
[----:B--2---:R-:W2:Y:S02]  /*d100*/  FENCE.VIEW.ASYNC.S ;  /* 0x00000000000073c6 */ /* 0x004ea40000000000 */
[----:B--2---:R-:W-:Y:S06]  /*d110*/  BAR.SYNC.DEFER_BLOCKING 0x1, 0x80 ;  /* 0x0042000000007b1d */ /* 0x004fec0000010000 */
[----:B------:R-:W-:Y:S05]  /*d120*/  @P0 BRA `(.L_x_100) ;  /* 0x00000000003c0947 */ /* 0x000fea0003800000 */
[----:B------:R-:W-:Y:S01]  /*d130*/  UIADD3 UR8, UP0, UPT, UR46, 0x680, URZ ;  /* 0x000006802e087890 */ /* 0x000fe2000ff1e0ff */
[----:B------:R-:W-:Y:S01]  /*d140*/  R2UR UR6, R177 ;  /* 0x00000000b10672ca */ /* 0x000fe200000e0000 */
[----:B------:R-:W-:Y:S01]  /*d150*/  ULEA UR4, UR43, UR41, 0xe ;  /* 0x000000292b047291 */ /* 0x000fe2000f8e70ff */
[----:B------:R-:W-:Y:S01]  /*d160*/  PLOP3.LUT P1, PT, PT, PT, PT, 0x80, 0x8 ;  /* 0x000000000008781c */ /* 0x000fe20003f2f070 */
[----:B------:R-:W-:Y:S01]  /*d170*/  UIADD3.X UR9, UPT, UPT, URZ, UR47, URZ, UP0, !UPT ;  /* 0x0000002fff097290 */ /* 0x000fe200087fe4ff */
[----:B------:R-:W-:Y:S01]  /*d180*/  IMAD.IADD R123, R178, 0x1, R123 ;  /* 0x00000001b27b7824 */ /* 0x000fe200078e027b */
[----:B------:R-:W-:Y:S11]  /*d190*/  UIADD3 UR4, UPT, UPT, UR4, 0x400, URZ ;  /* 0x0000040004047890 */ /* 0x000ff6000fffe0ff */
[----:B------:R-:W-:Y:S01]  /*d1a0*/  @!UPT UIADD3 URZ, UPT, UPT, URZ, URZ, URZ ;  /* 0x000000fffffff290 */ /* 0x000fe2000fffe0ff */
.L_x_101:
[----:B------:R-:W-:Y:S02]  /*d1b0*/  PLOP3.LUT P2, PT, P2, P1, PT, 0xf2, 0x2f ;  /* 0x00000000002f781c */ /* 0x000fe40001743e72 */
[----:B------:R-:W-:Y:S01]  /*d1c0*/  @P1 R2UR P2, UR5, R123 ;  /* 0x000000007b0512ca */ /* 0x000fe20000040000 */
[----:B------:R-:W-:Y:S07]  /*d1d0*/  UMOV UR7, UR36 ;  /* 0x0000002400077c82 */ /* 0x000fee0008000000 */
[----:B------:R-:W-:Y:S05]  /*d1e0*/  @P1 PLOP3.LUT P1, PT, P2, PT, PT, 0x80, 0x8 ;  /* 0x000000000008181c */ /* 0x000fea000172f070 */
[----:B------:R2:W-:Y:S08]  /*d1f0*/  UTMASTG.3D [UR4], [UR8] ;  /* 0x00000004080073b5 */ /* 0x0005f00008010000 */
[----:B--2---:R-:W-:Y:S05]  /*d200*/  @P1 BRA.U.ANY `(.L_x_101) ;  /* 0xfffffffd00e81947 */ /* 0x004fea000393ffff */
[----:B------:R0:W-:Y:S02]  /*d210*/  UTMACMDFLUSH ;  /* 0x00000000000079b7 */ /* 0x0001e40000000000 */
.L_x_100:
[----:B------:R-:W-:Y:S05]  /*d220*/  BSYNC.RECONVERGENT B0 ;  /* 0x0000000000007941 */ /* 0x000fea0003800200 */
.L_x_99:
[----:B------:R-:W-:Y:S01]  /*d230*/  UIADD3 UR43, UPT, UPT, UR43, 0x1, URZ ;  /* 0x000000012b2b7890 */ /* 0x000fe2000fffe0ff */
[----:B------:R-:W-:Y:S03]  /*d240*/  BSSY.RECONVERGENT B0, `(.L_x_102) ;  /* 0x0000007000007945 */ /* 0x000fe60003800200 */
[----:B------:R-:W-:Y:S04]  /*d250*/  UISETP.NE.AND UP0, UPT, UR43, 0x4, UPT ;  /* 0x000000042b00788c */ /* 0x000fe8000bf05270 */
[----:B------:R-:W-:Y:S02]  /*d260*/  USEL UR4, URZ, 0x1, UP0 ;  /* 0x00000001ff047887 */ /* 0x000fe40008000000 */
[----:B------:R-:W-:Y:S02]  /*d270*/  USEL UR43, UR43, URZ, UP0 ;  /* 0x000000ff2b2b7287 */ /* 0x000fe40008000000 */
[----:B------:R-:W-:Y:S01]  /*d280*/  ULOP3.LUT UR44, UR44, UR4, URZ, 0x3c, !UPT ;  /* 0x000000042c2c7292 */ /* 0x000fe2000f8e3cff */
[----:B------:R-:W-:Y:S11]  /*d290*/  @P0 BRA `(.L_x_103) ;  /* 0x0000000000040947 */ /* 0x000ff60003800000 */
[----:B------:R-:W-:Y:S04]  /*d2a0*/  DEPBAR.LE SB0, 0x1 ;  /* 0x000080400000791a */ /* 0x000fe80000000000 */
.L_x_103:
[----:B------:R-:W-:Y:S05]  /*d2b0*/  BSYNC.RECONVERGENT B0 ;  /* 0x0000000000007941 */ /* 0x000fea0003800200 */
.L_x_102:
[----:B------:R-:W-:Y:S01]  /*d2c0*/  BAR.SYNC.DEFER_BLOCKING 0x1, 0x80 ;  /* 0x0042000000007b1d */ /* 0x000fe20000010000 */
[----:B------:R-:W-:Y:S01]  /*d2d0*/  ISETP.NE.AND P3, PT, R201, RZ, PT ;  /* 0x000000ffc900720c */ /* 0x000fe20003f65270 */
[----:B------:R-:W-:Y:S05]  /*d2e0*/  VIADD R184, R184, 0x1 ;  /* 0x00000001b8b87836 */ /* 0x000fea0000000000 */
[----:B------:R-:W-:Y:S01]  /*d2f0*/  ISETP.GE.U32.AND P0, PT, R184, 0x2, PT ;  /* 0x00000002b800780c */ /* 0x000fe20003f06070 */
[----:B------:R-:W-:Y:S11]  /*d300*/  BSSY.RECONVERGENT B0, `(.L_x_104) ;  /* 0x000000b000007945 */ /* 0x000ff60003800200 */
[----:B------:R-:W-:Y:S01]  /*d310*/  @!UPT UIADD3 URZ, UPT, UPT, URZ, URZ, URZ ;  /* 0x000000fffffff290 */ /* 0x000fe2000fffe0ff */
[----:B------:R-:W-:Y:S05]  /*d320*/  @!P0 BRA `(.L_x_105) ;  /* 0x0000000000208947 */ /* 0x000fea0003800000 */
[C---:B------:R-:W-:Y:S01]  /*d330*/  @!P3 LEA R3, R190.reuse, UR41, 0x3 ;  /* 0x00000029be03bc11 */ /* 0x040fe2000f8e18ff */
[----:B-1----:R-:W-:Y:S02]  /*d340*/  IMAD.U32 R0, RZ, RZ, UR37 ;  /* 0x00000025ff007e24 */ /* 0x002fe4000f8e00ff */
[----:B------:R-:W-:Y:S02]  /*d350*/  VIADD R190, R190, 0x1 ;  /* 0x00000001bebe7836 */ /* 0x000fe40000000000 */
[----:B------:R-:W-:Y:S03]  /*d360*/  @!P3 VIADD R3, R3, 0x50 ;  /* 0x000000500303b836 */ /* 0x000fe60000000000 */
[----:B------:R-:W-:Y:S02]  /*d370*/  ISETP.NE.AND P0, PT, R190, 0x4, PT ;  /* 0x00000004be00780c */ /* 0x000fe40003f05270 */
[----:B------:R-:W-:Y:S02]  /*d380*/  @!P3 PRMT R0, R0, 0x654, R3 ;  /* 0x000006540000b816 */ /* 0x000fe40000000003 */
[----:B------:R-:W-:Y:S02]  /*d390*/  SEL R190, R190, RZ, P0 ;  /* 0x000000ffbebe7207 */ /* 0x000fe40000000000 */
[----:B------:R2:W-:Y:S07]  /*d3a0*/  @!P3 SYNCS.ARRIVE.TRANS64.RED.A1T0 RZ, [R0+URZ], RZ ;  /* 0x000000ff00ffb9a7 */ /* 0x0005ee00081004ff */
.L_x_105:
[----:B------:R-:W-:Y:S05]  /*d3b0*/  BSYNC.RECONVERGENT B0 ;  /* 0x0000000000007941 */ /* 0x000fea0003800200 */
.L_x_104:
[C---:B------:R-:W-:Y:S01]  /*d3c0*/  ISETP.EQ.OR P2, PT, R125.reuse, 0x3, P3 ;  /* 0x000000037d00780c */ /* 0x040fe20001f42670 */
[----:B------:R-:W-:Y:S01]  /*d3d0*/  VIADD R125, R125, 0x1 ;  /* 0x000000017d7d7836 */ /* 0x000fe20000000000 */
[----:B------:R-:W-:Y:S04]  /*d3e0*/  SEL R185, R185, 0x1, P3 ;  /* 0x00000001b9b97807 */ /* 0x000fe80001800000 */
[----:B------:R-:W-:Y:S07]  /*d3f0*/  ISETP.NE.AND P0, PT, R125, 0x4, PT ;  /* 0x000000047d00780c */ /* 0x000fee0003f05270 */
[----:B------:R-:W-:Y:S02]  /*d400*/  @!P2 LEA R3, R183, UR41, 0x3 ;  /* 0x00000029b703ac11 */ /* 0x000fe4000f8e18ff */
[----:B-12---:R-:W-:Y:S04]  /*d410*/  @!P2 SHF.L.U32 R0, R186, 0x1f, RZ ;  /* 0x0000001fba00a819 */ /* 0x006fe800000006ff */
[----:B------:R-:W1:Y:S02]  /*d420*/  @!P2 SYNCS.PHASECHK.TRANS64.TRYWAIT P1, [R3+URZ+0x30], R0 ;  /* 0x000030000300a5a7 */ /* 0x000e6400080211ff */
[----:B-1----:R-:W-:Y:S01]  /*d430*/  @!P2 SEL R185, RZ, 0x1, !P1 ;  /* 0x00000001ffb9a807 */ /* 0x002fe20004800000 */
[----:B------:R-:W-:Y:S06]  /*d440*/  @P0 BRA `(.L_x_106) ;  /* 0xffffff8000c00947 */ /* 0x000fec000383ffff */
[----:B------:R-:W-:Y:S01]  /*d450*/  ISETP.NE.AND P3, PT, R200, RZ, PT ;  /* 0x000000ffc800720c */ /* 0x000fe20003f65270 */
[----:B------:R-:W-:Y:S01]  /*d460*/  UIADD3 UR42, UPT, UPT, UR42, 0x4, URZ ;  /* 0x000000042a2a7890 */ /* 0x000fe2000fffe0ff */
[----:B------:R-:W-:Y:S01]  /*d470*/  ISETP.NE.AND P0, PT, R179, 0x2, PT ;  /* 0x00000002b300780c */ /* 0x000fe20003f05270 */
[----:B------:R-:W-:Y:S02]  /*d480*/  IMAD.IADD R18, R188, 0x1, R173 ;  /* 0x00000001bc127824 */ /* 0x000fe400078e02ad */
[----:B------:R-:W-:Y:S01]  /*d490*/  IMAD.IADD R19, R187, 0x1, R174 ;  /* 0x00000001bb137824 */ /* 0x000fe200078e02ae */
[----:B------:R-:W-:Y:S02]  /*d4a0*/  SEL R0, RZ, 0x1, P0 ;  /* 0x00000001ff007807 */ /* 0x000fe40000000000 */
[----:B------:R-:W-:Y:S02]  /*d4b0*/  SEL R179, R179, RZ, P0 ;  /* 0x000000ffb3b37207 */ /* 0x000fe40000000000 */
[----:B------:R-:W-:-:S03]  /*d4c0*/  LOP3.LUT R191, R191, R0, RZ, 0x3c, !PT ;  /* 0x00000000bfbf7212 */ /* 0x000fc600078e3cff */
[----:B------:R-:W-:Y:S01]  /*d4d0*/  @P3 R2UR UR36, R189 ;  /* 0x00000000bd2432ca */ /* 0x000fe200000e0000 */
[----:B------:R-:W-:-:S14]  /*d4e0*/  @P3 BRA `(.L_x_107) ;  /* 0xffffff7400303947 */ /* 0x000fdc000383ffff */
[----:B------:R-:W-:-:S09]  /*d4f0*/  UISETP.NE.AND UP0, UPT, UR45, URZ, UPT ;  /* 0x000000ff2d00728c */ /* 0x000fd2000bf05270 */
[----:B------:R-:W-:Y:S05]  /*d500*/  BRA.U !UP0, `(.L_x_108) ;  /* 0x0000000108487547 */ /* 0x000fea000b800000 */
[----:B------:R-:W1:Y:S02]  /*d510*/  LDCU.64 UR4, c[0x0][0x890] ;  /* 0x00011200ff0477ac */ /* 0x000e640008000a00 */
[----:B-1----:R-:W-:-:S04]  /*d520*/  UISETP.NE.U32.AND UP0, UPT, UR4, URZ, UPT ;  /* 0x000000ff0400728c */ /* 0x002fc8000bf05070 */
[----:B------:R-:W-:-:S09]  /*d530*/  UISETP.NE.AND.EX UP0, UPT, UR5, URZ, UPT, UP0 ;  /* 0x000000ff0500728c */ /* 0x000fd2000bf05300 */
[----:B------:R-:W-:Y:S05]  /*d540*/  BRA.U UP0, `(.L_x_109) ;  /* 0x00000001000c7547 */ /* 0x000fea000b800000 */
[----:B------:R-:W-:-:S13]  /*d550*/  FSETP.NEU.AND P0, PT, R139, RZ, PT ;  /* 0x000000ff8b00720b */ /* 0x000fda0003f0d000 */
[----:B------:R-:W-:Y:S05]  /*d560*/  @!P0 EXIT ;  /* 0x000000000000894d */ /* 0x000fea0003800000 */
[----:B------:R-:W-:Y:S05]  /*d570*/  BRA `(.L_x_108) ;  /* 0x00000000002c7947 */ /* 0x000fea0003800000 */
.L_x_109:
[----:B------:R-:W-:Y:S01]  /*d580*/  ISETP.NE.AND P0, PT, R176, RZ, PT ;  /* 0x000000ffb000720c */ /* 0x000fe20003f05270 */
[----:B------:R-:W-:-:S12]  /*d590*/  BSSY.RECONVERGENT B0, `(.L_x_108) ;  /* 0x0000009000007945 */ /* 0x000fd80003800200 */
[----:B------:R-:W-:Y:S05]  /*d5a0*/  @P0 BRA `(.L_x_110) ;  /* 0x0000000000140947 */ /* 0x000fea0003800000 */
[----:B------:R-:W1:Y:S02]  /*d5b0*/  LDCU.64 UR4, c[0x0][0x888] ;  /* 0x00011100ff0477ac */ /* 0x000e640008000a00 */
[----:B-1----:R-:W-:-:S04]  /*d5c0*/  ISETP.NE.U32.AND P0, PT, RZ, UR4, PT ;  /* 0x00000004ff007c0c */ /* 0x002fc8000bf05070 */
[----:B------:R-:W-:-:S13]  /*d5d0*/  ISETP.NE.AND.EX P0, PT, RZ, UR5, PT, P0 ;  /* 0x00000005ff007c0c */ /* 0x000fda000bf05300 */
[----:B------:R-:W-:Y:S05]  /*d5e0*/  @!P0 EXIT ;  /* 0x000000000000894d */ /* 0x000fea0003800000 */
[----:B------:R-:W-:Y:S05]  /*d5f0*/  BRA `(.L_x_111) ;  /* 0x0000000000087947 */ /* 0x000fea0003800000 */
.L_x_110:
[----:B------:R-:W-:-:S13]  /*d600*/  FSETP.NEU.AND P0, PT, R139, RZ, PT ;  /* 0x000000ff8b00720b */ /* 0x000fda0003f0d000 */
[----:B------:R-:W-:Y:S05]  /*d610*/  @!P0 EXIT ;  /* 0x000000000000894d */ /* 0x000fea0003800000 */
.L_x_111:
[----:B------:R-:W-:Y:S05]  /*d620*/  BSYNC.RECONVERGENT B0 ;  /* 0x0000000000007941 */ /* 0x000fea0003800200 */
.L_x_108:
[----:B------:R-:W-:Y:S01]  /*d630*/  LEA R3, R190, UR41, 0x3 ;  /* 0x00000029be037c11 */ /* 0x000fe2000f8e18ff */
[----:B------:R-:W-:Y:S01]  /*d640*/  IMAD.U32 R0, RZ, RZ, UR37 ;  /* 0x00000025ff007e24 */ /* 0x000fe2000f8e00ff */
[----:B------:R-:W-:-:S04]  /*d650*/  DEPBAR.LE SB0, 0x0 ;  /* 0x000080000000791a */ /* 0x000fc80000000000 */
[----:B------:R-:W-:-:S05]  /*d660*/  VIADD R3, R3, 0x50 ;  /* 0x0000005003037836 */ /* 0x000fca0000000000 */
[----:B------:R-:W-:-:S04]  /*d670*/  PRMT R0, R0, 0x654, R3 ;  /* 0x0000065400007816 */ /* 0x000fc80000000003 */
[----:B------:R-:W-:Y:S01]  /*d680*/  SYNCS.ARRIVE.TRANS64.RED.A1T0 RZ, [R0+URZ], RZ ;  /* 0x000000ff00ff79a7 */ /* 0x000fe200081004ff */
[----:B------:R-:W-:Y:S05]  /*d690*/  EXIT ;  /* 0x000000000000794d */ /* 0x000fea0003800000 */
.L_x_19:
[----:B----4-:R4:W1:Y:S02]  /*d6a0*/  SYNCS.PHASECHK.TRANS64.TRYWAIT P0, [R3+URZ+0xd0], R2 ;  /* 0x0000d002030075a7 */ /* 0x01086400080011ff */
[----:B-1----:R-:W-:Y:S05]  /*d6b0*/  @!P0 NANOSLEEP.SYNCS 0x989680 ;  /* 0x009896800000895d */ /* 0x002fea0003900000 */
[----:B------:R-:W1:Y:S02]  /*d6c0*/  @!P0 SYNCS.PHASECHK.TRANS64 P0, [R3+URZ+0xd0], R2 ;  /* 0x0000d002030085a7 */ /* 0x000e6400080010ff */
[----:B-1----:R-:W-:Y:S05]  /*d6d0*/  @!P0 BRA `(.L_x_19) ;  /* 0xfffffffc00f08947 */ /* 0x002fea000383ffff */
[----:B------:R-:W-:Y:S05]  /*d6e0*/  BRA `(.L_x_112) ;  /* 0xffffff3c00907947 */ /* 0x000fea000383ffff */
.L_x_22:
[----:B-1----:R-:W-:-:S07]  /*d6f0*/  MOV R2, UR33 ;  /* 0x0000002100027c02 */ /* 0x002fce0008000f00 */
.L_x_113:
[----:B-1----:R1:W4:Y:S02]  /*d700*/  SYNCS.PHASECHK.TRANS64.TRYWAIT P0, [R2+URZ+0x18], R5 ;  /* 0x00001805020075a7 */ /* 0x00232400080011ff */
[----:B----4-:R-:W-:Y:S05]  /*d710*/  @!P0 NANOSLEEP.SYNCS 0x989680 ;  /* 0x009896800000895d */ /* 0x010fea0003900000 */
[----:B------:R-:W4:Y:S02]  /*d720*/  @!P0 SYNCS.PHASECHK.TRANS64 P0, [R2+URZ+0x18], R5 ;  /* 0x00001805020085a7 */ /* 0x000f2400080010ff */
[----:B----4-:R-:W-:Y:S05]  /*d730*/  @!P0 BRA `(.L_x_113) ;  /* 0xfffffffc00f08947 */ /* 0x010fea000383ffff */
[----:B------:R-:W-:Y:S05]  /*d740*/  BRA `(.L_x_21) ;  /* 0xffffff3c00e07947 */ /* 0x000fea000383ffff */
.L_x_28:
[----:B-1----:R-:W-:-:S07]  /*d750*/  MOV R2, UR17 ;  /* 0x0000001100027c02 */ /* 0x002fce0008000f00 */
.L_x_114:
[----:B-1----:R1:W4:Y:S02]  /*d760*/  SYNCS.PHASECHK.TRANS64.TRYWAIT P0, [R2+URZ+0x18], R5 ;  /* 0x00001805020075a7 */ /* 0x00232400080011ff */
[----:B----4-:R-:W-:Y:S05]  /*d770*/  @!P0 NANOSLEEP.SYNCS 0x989680 ;  /* 0x009896800000895d */ /* 0x010fea0003900000 */
[----:B------:R-:W4:Y:S02]  /*d780*/  @!P0 SYNCS.PHASECHK.TRANS64 P0, [R2+URZ+0x18], R5 ;  /* 0x00001805020085a7 */ /* 0x000f2400080010ff */
[----:B----4-:R-:W-:Y:S05]  /*d790*/  @!P0 BRA `(.L_x_114) ;  /* 0xfffffffc00f08947 */ /* 0x010fea000383ffff */
[----:B------:R-:W-:Y:S05]  /*d7a0*/  BRA `(.L_x_27) ;  /* 0xffffff40008c7947 */ /* 0x000fea000383ffff */
.L_x_32:
[----:B-1----:R1:W4:Y:S02]  /*d7b0*/  SYNCS.PHASECHK.TRANS64.TRYWAIT P0, [R2+URZ+0x80], R3 ;  /* 0x00008003020075a7 */ /* 0x00232400080011ff */
[----:B----4-:R-:W-:Y:S05]  /*d7c0*/  @!P0 NANOSLEEP.SYNCS 0x989680 ;  /* 0x009896800000895d */ /* 0x010fea0003900000 */
[----:B------:R-:W4:Y:S02]  /*d7d0*/  @!P0 SYNCS.PHASECHK.TRANS64 P0, [R2+URZ+0x80], R3 ;  /* 0x00008003020085a7 */ /* 0x000f2400080010ff */
[----:B----4-:R-:W-:Y:S05]  /*d7e0*/  @!P0 BRA `(.L_x_32) ;  /* 0xfffffffc00f08947 */ /* 0x010fea000383ffff */
[----:B------:R-:W-:Y:S05]  /*d7f0*/  BRA `(.L_x_115) ;  /* 0xffffff44001c7947 */ /* 0x000fea000383ffff */
.L_x_36:
[----:B--2---:R-:W-:-:S07]  /*d800*/  MOV R0, UR5 ;  /* 0x0000000500007c02 */ /* 0x004fce0008000f00 */
.L_x_116:
[----:B-1----:R1:W2:Y:S02]  /*d810*/  SYNCS.PHASECHK.TRANS64.TRYWAIT P0, [R0+URZ], R3 ;  /* 0x00000003000075a7 */ /* 0x0022a400080011ff */
[----:B--2---:R-:W-:Y:S05]  /*d820*/  @!P0 NANOSLEEP.SYNCS 0x989680 ;  /* 0x009896800000895d */ /* 0x004fea0003900000 */
[----:B------:R-:W2:Y:S02]  /*d830*/  @!P0 SYNCS.PHASECHK.TRANS64 P0, [R0+URZ], R3 ;  /* 0x00000003000085a7 */ /* 0x000ea400080010ff */
[----:B--2---:R-:W-:Y:S05]  /*d840*/  @!P0 BRA `(.L_x_116) ;  /* 0xfffffffc00f08947 */ /* 0x004fea000383ffff */
[----:B------:R-:W-:Y:S05]  /*d850*/  BRA `(.L_x_117) ;  /* 0xffffff48008c7947 */ /* 0x000fea000383ffff */
.L_x_37:
[----:B--2---:R-:W-:-:S07]  /*d860*/  MOV R0, UR5 ;  /* 0x0000000500007c02 */ /* 0x004fce0008000f00 */
.L_x_118:
[----:B-1----:R1:W2:Y:S02]  /*d870*/  SYNCS.PHASECHK.TRANS64.TRYWAIT P0, [R0+URZ], R3 ;  /* 0x00000003000075a7 */ /* 0x0022a400080011ff */
[----:B--2---:R-:W-:Y:S05]  /*d880*/  @!P0 NANOSLEEP.SYNCS 0x989680 ;  /* 0x009896800000895d */ /* 0x004fea0003900000 */
[----:B------:R-:W2:Y:S02]  /*d890*/  @!P0 SYNCS.PHASECHK.TRANS64 P0, [R0+URZ], R3 ;  /* 0x00000003000085a7 */ /* 0x000ea400080010ff */
[----:B--2---:R-:W-:Y:S05]  /*d8a0*/  @!P0 BRA `(.L_x_118) ;  /* 0xfffffffc00f08947 */ /* 0x004fea000383ffff */
[----:B------:R-:W-:Y:S05]  /*d8b0*/  BRA `(.L_x_119) ;  /* 0xffffff4800987947 */ /* 0x000fea000383ffff */
.L_x_40:
[----:B-1----:R1:W2:Y:S02]  /*d8c0*/  SYNCS.PHASECHK.TRANS64.TRYWAIT P0, [R0+URZ+0xc0], R5 ;  /* 0x0000c005000075a7 */ /* 0x0022a400080011ff */
[----:B--2---:R-:W-:Y:S05]  /*d8d0*/  @!P0 NANOSLEEP.SYNCS 0x989680 ;  /* 0x009896800000895d */ /* 0x004fea0003900000 */
[----:B------:R-:W2:Y:S02]  /*d8e0*/  @!P0 SYNCS.PHASECHK.TRANS64 P0, [R0+URZ+0xc0], R5 ;  /* 0x0000c005000085a7 */ /* 0x000ea400080010ff */
[----:B--2---:R-:W-:Y:S05]  /*d8f0*/  @!P0 BRA `(.L_x_40) ;  /* 0xfffffffc00f08947 */ /* 0x004fea000383ffff */
[----:B------:R-:W-:Y:S05]  /*d900*/  BRA `(.L_x_120) ;  /* 0xffffff4800f47947 */ /* 0x000fea000383ffff */
.L_x_41:
[----:B------:R-:W-:-:S07]  /*d910*/  MOV R0, UR5 ;  /* 0x0000000500007c02 */ /* 0x000fce0008000f00 */
.L_x_121:
[----:B-1----:R1:W2:Y:S02]  /*d920*/  SYNCS.PHASECHK.TRANS64.TRYWAIT P0, [R0+URZ+0x90], R5 ;  /* 0x00009005000075a7 */ /* 0x0022a400080011ff */
[----:B--2---:R-:W-:Y:S05]  /*d930*/  @!P0 NANOSLEEP.SYNCS 0x989680 ;  /* 0x009896800000895d */ /* 0x004fea0003900000 */
[----:B------:R-:W2:Y:S02]  /*d940*/  @!P0 SYNCS.PHASECHK.TRANS64 P0, [R0+URZ+0x90], R5 ;  /* 0x00009005000085a7 */ /* 0x000ea400080010ff */
[----:B--2---:R-:W-:Y:S05]  /*d950*/  @!P0 BRA `(.L_x_121) ;  /* 0xfffffffc00f08947 */ /* 0x004fea000383ffff */
[----:B------:R-:W-:Y:S05]  /*d960*/  BRA `(.L_x_122) ;  /* 0xffffff4c00047947 */ /* 0x000fea000383ffff */
.L_x_42:
[----:B-1----:R1:W2:Y:S02]  /*d970*/  SYNCS.PHASECHK.TRANS64.TRYWAIT P1, [R0+URZ+0x80], R5 ;  /* 0x00008005000075a7 */ /* 0x0022a400080211ff */
[----:B--2---:R-:W-:Y:S05]  /*d980*/  @!P1 NANOSLEEP.SYNCS 0x989680 ;  /* 0x009896800000995d */ /* 0x004fea0003900000 */
[----:B------:R-:W2:Y:S02]  /*d990*/  @!P1 SYNCS.PHASECHK.TRANS64 P1, [R0+URZ+0x80], R5 ;  /* 0x00008005000095a7 */ /* 0x000ea400080210ff */
[----:B--2---:R-:W-:Y:S05]  /*d9a0*/  @!P1 BRA `(.L_x_42) ;  /* 0xfffffffc00f09947 */ /* 0x004fea000383ffff */
[----:B------:R-:W-:Y:S05]  /*d9b0*/  BRA `(.L_x_123) ;  /* 0xffffff4c00347947 */ /* 0x000fea000383ffff */
.L_x_45:
[----:B------:R-:W-:-:S07]  /*d9c0*/  MOV R0, UR5 ;  /* 0x0000000500007c02 */ /* 0x000fce0008000f00 */
.L_x_124:
[----:B-1----:R1:W2:Y:S02]  /*d9d0*/  SYNCS.PHASECHK.TRANS64.TRYWAIT P0, [R0+URZ+0x90], R3 ;  /* 0x00009003000075a7 */ /* 0x0022a400080011ff */
[----:B--2---:R-:W-:Y:S05]  /*d9e0*/  @!P0 NANOSLEEP.SYNCS 0x989680 ;  /* 0x009896800000895d */ /* 0x004fea0003900000 */
[----:B------:R-:W2:Y:S02]  /*d9f0*/  @!P0 SYNCS.PHASECHK.TRANS64 P0, [R0+URZ+0x90], R3 ;  /* 0x00009003000085a7 */ /* 0x000ea400080010ff */
[----:B--2---:R-:W-:Y:S05]  /*da00*/  @!P0 BRA `(.L_x_124) ;  /* 0xfffffffc00f08947 */ /* 0x004fea000383ffff */
[----:B------:R-:W-:Y:S05]  /*da10*/  BRA `(.L_x_44) ;  /* 0xffffff4c00887947 */ /* 0x000fea000383ffff */
.L_x_52:
[----:B-1----:R1:W2:Y:S02]  /*da20*/  SYNCS.PHASECHK.TRANS64.TRYWAIT P1, [R0+URZ+0x80], R5 ;  /* 0x00008005000075a7 */ /* 0x0022a400080211ff */
[----:B--2---:R-:W-:Y:S05]  /*da30*/  @!P1 NANOSLEEP.SYNCS 0x989680 ;  /* 0x009896800000995d */ /* 0x004fea0003900000 */
[----:B------:R-:W2:Y:S02]  /*da40*/  @!P1 SYNCS.PHASECHK.TRANS64 P1, [R0+URZ+0x80], R5 ;  /* 0x00008005000095a7 */ /* 0x000ea400080210ff */
[----:B--2---:R-:W-:Y:S05]  /*da50*/  @!P1 BRA `(.L_x_52) ;  /* 0xfffffffc00f09947 */ /* 0x004fea000383ffff */
[----:B------:R-:W-:Y:S05]  /*da60*/  BRA `(.L_x_125) ;  /* 0xffffff5000f87947 */ /* 0x000fea000383ffff */
.L_x_53:
[----:B------:R-:W-:-:S07]  /*da70*/  MOV R3, UR7 ;  /* 0x0000000700037c02 */ /* 0x000fce0008000f00 */
.L_x_126:
[----:B-1----:R1:W2:Y:S02]  /*da80*/  SYNCS.PHASECHK.TRANS64.TRYWAIT P0, [R3+URZ+0xb0], R0 ;  /* 0x0000b000030075a7 */ /* 0x0022a400080011ff */
[----:B--2---:R-:W-:Y:S05]  /*da90*/  @!P0 NANOSLEEP.SYNCS 0x989680 ;  /* 0x009896800000895d */ /* 0x004fea0003900000 */
[----:B------:R-:W2:Y:S02]  /*daa0*/  @!P0 SYNCS.PHASECHK.TRANS64 P0, [R3+URZ+0xb0], R0 ;  /* 0x0000b000030085a7 */ /* 0x000ea400080010ff */
[----:B--2---:R-:W-:Y:S05]  /*dab0*/  @!P0 BRA `(.L_x_126) ;  /* 0xfffffffc00f08947 */ /* 0x004fea000383ffff */
[----:B------:R-:W-:Y:S05]  /*dac0*/  BRA `(.L_x_127) ;  /* 0xffffff5400307947 */ /* 0x000fea000383ffff */
.L_x_56:
[----:B------:R-:W-:Y:S07]  /*dad0*/  MOV R0, UR6 ;  /* 0x0000000600007c02 */ /* 0x000fee0008000f00 */
.L_x_128:
[----:B-1----:R1:W2:Y:S02]  /*dae0*/  SYNCS.PHASECHK.TRANS64.TRYWAIT P0, [R0+URZ], R3 ;  /* 0x00000003000075a7 */ /* 0x0022a400080011ff */
[----:B--2---:R-:W-:Y:S05]  /*daf0*/  @!P0 NANOSLEEP.SYNCS 0x989680 ;  /* 0x009896800000895d */ /* 0x004fea0003900000 */
[----:B------:R-:W2:Y:S02]  /*db00*/  @!P0 SYNCS.PHASECHK.TRANS64 P0, [R0+URZ], R3 ;  /* 0x00000003000085a7 */ /* 0x000ea400080010ff */
[----:B--2---:R-:W-:Y:S05]  /*db10*/  @!P0 BRA `(.L_x_128) ;  /* 0xfffffffc00f08947 */ /* 0x004fea000383ffff */
[----:B------:R-:W-:Y:S05]  /*db20*/  BRA `(.L_x_55) ;  /* 0xffffff54004c7947 */ /* 0x000fea000383ffff */
.L_x_59:
[----:B------:R-:W-:-:S07]  /*db30*/  MOV R0, UR6 ;  /* 0x0000000600007c02 */ /* 0x000fce0008000f00 */
.L_x_129:
[----:B--2---:R2:W4:Y:S02]  /*db40*/  SYNCS.PHASECHK.TRANS64.TRYWAIT P0, [R0+URZ], R3 ;  /* 0x00000003000075a7 */ /* 0x00452400080011ff */
[----:B----4-:R-:W-:Y:S05]  /*db50*/  @!P0 NANOSLEEP.SYNCS 0x989680 ;  /* 0x009896800000895d */ /* 0x010fea0003900000 */
[----:B------:R-:W4:Y:S02]  /*db60*/  @!P0 SYNCS.PHASECHK.TRANS64 P0, [R0+URZ], R3 ;  /* 0x00000003000085a7 */ /* 0x000f2400080010ff */
[----:B----4-:R-:W-:Y:S05]  /*db70*/  @!P0 BRA `(.L_x_129) ;  /* 0xfffffffc00f08947 */ /* 0x010fea000383ffff */
[----:B------:R-:W-:Y:S05]  /*db80*/  BRA `(.L_x_130) ;  /* 0xffffff5800287947 */ /* 0x000fea000383ffff */
.L_x_60:
[----:B------:R-:W-:-:S07]  /*db90*/  MOV R0, UR7 ;  /* 0x0000000700007c02 */ /* 0x000fce0008000f00 */
.L_x_131:
[----:B-1----:R1:W2:Y:S02]  /*dba0*/  SYNCS.PHASECHK.TRANS64.TRYWAIT P0, [R0+URZ], R3 ;  /* 0x00000003000075a7 */ /* 0x0022a400080011ff */
[----:B--2---:R-:W-:Y:S05]  /*dbb0*/  @!P0 NANOSLEEP.SYNCS 0x989680 ;  /* 0x009896800000895d */ /* 0x004fea0003900000 */
[----:B------:R-:W2:Y:S02]  /*dbc0*/  @!P0 SYNCS.PHASECHK.TRANS64 P0, [R0+URZ], R3 ;  /* 0x00000003000085a7 */ /* 0x000ea400080010ff */
[----:B--2---:R-:W-:Y:S05]  /*dbd0*/  @!P0 BRA `(.L_x_131) ;  /* 0xfffffffc00f08947 */ /* 0x004fea000383ffff */
[----:B------:R-:W-:Y:S05]  /*dbe0*/  BRA `(.L_x_132) ;  /* 0xffffff5800347947 */ /* 0x000fea000383ffff */
.L_x_65:
[----:B--2---:R2:W3:Y:S02]  /*dbf0*/  SYNCS.PHASECHK.TRANS64.TRYWAIT P0, [R0+URZ+0x80], R3 ;  /* 0x00008003000075a7 */ /* 0x0044e400080011ff */
[----:B---3--:R-:W-:Y:S05]  /*dc00*/  @!P0 NANOSLEEP.SYNCS 0x989680 ;  /* 0x009896800000895d */ /* 0x008fea0003900000 */
[----:B------:R-:W3:Y:S02]  /*dc10*/  @!P0 SYNCS.PHASECHK.TRANS64 P0, [R0+URZ+0x80], R3 ;  /* 0x00008003000085a7 */ /* 0x000ee400080010ff */
[----:B---3--:R-:W-:Y:S05]  /*dc20*/  @!P0 BRA `(.L_x_65) ;  /* 0xfffffffc00f08947 */ /* 0x008fea000383ffff */
[----:B------:R-:W-:Y:S05]  /*dc30*/  BRA `(.L_x_133) ;  /* 0xffffff5c00407947 */ /* 0x000fea000383ffff */
.L_x_68:
[----:B------:R-:W-:Y:S07]  /*dc40*/  MOV R0, UR7 ;  /* 0x0000000700007c02 */ /* 0x000fee0008000f00 */
.L_x_134:
[----:B--2---:R2:W3:Y:S02]  /*dc50*/  SYNCS.PHASECHK.TRANS64.TRYWAIT P0, [R0+URZ+0x78], R3 ;  /* 0x00007803000075a7 */ /* 0x0044e400080011ff */
[----:B---3--:R-:W-:Y:S05]  /*dc60*/  @!P0 NANOSLEEP.SYNCS 0x989680 ;  /* 0x009896800000895d */ /* 0x008fea0003900000 */
[----:B------:R-:W3:Y:S02]  /*dc70*/  @!P0 SYNCS.PHASECHK.TRANS64 P0, [R0+URZ+0x78], R3 ;  /* 0x00007803000085a7 */ /* 0x000ee400080010ff */
[----:B---3--:R-:W-:Y:S05]  /*dc80*/  @!P0 BRA `(.L_x_134) ;  /* 0xfffffffc00f08947 */ /* 0x008fea000383ffff */
[----:B------:R-:W-:Y:S05]  /*dc90*/  BRA `(.L_x_67) ;  /* 0xffffff6000207947 */ /* 0x000fea000383ffff */
.L_x_71:
[----:B------:R-:W-:Y:S07]  /*dca0*/  MOV R3, UR7 ;  /* 0x0000000700037c02 */ /* 0x000fee0008000f00 */
.L_x_135:
[----:B-1----:R1:W2:Y:S02]  /*dcb0*/  SYNCS.PHASECHK.TRANS64.TRYWAIT P0, [R3+URZ+0x50], R12 ;  /* 0x0000500c030075a7 */ /* 0x0022a400080011ff */
[----:B--2---:R-:W-:Y:S05]  /*dcc0*/  @!P0 NANOSLEEP.SYNCS 0x989680 ;  /* 0x009896800000895d */ /* 0x004fea0003900000 */
[----:B------:R-:W2:Y:S02]  /*dcd0*/  @!P0 SYNCS.PHASECHK.TRANS64 P0, [R3+URZ+0x50], R12 ;  /* 0x0000500c030085a7 */ /* 0x000ea400080010ff */
[----:B--2---:R-:W-:Y:S05]  /*dce0*/  @!P0 BRA `(.L_x_135) ;  /* 0xfffffffc00f08947 */ /* 0x004fea000383ffff */
[----:B------:R-:W-:Y:S05]  /*dcf0*/  BRA `(.L_x_136) ;  /* 0xffffff6000987947 */ /* 0x000fea000383ffff */
.L_x_72:
[----:B-1----:R-:W-:Y:S07]  /*dd00*/  MOV R3, UR7 ;  /* 0x0000000700037c02 */ /* 0x002fee0008000f00 */
.L_x_137:
[----:B-1----:R1:W2:Y:S02]  /*dd10*/  SYNCS.PHASECHK.TRANS64.TRYWAIT P0, [R3+URZ+0x58], R12 ;  /* 0x0000580c030075a7 */ /* 0x0022a400080011ff */
[----:B--2---:R-:W-:Y:S05]  /*dd20*/  @!P0 NANOSLEEP.SYNCS 0x989680 ;  /* 0x009896800000895d */ /* 0x004fea0003900000 */
[----:B------:R-:W2:Y:S02]  /*dd30*/  @!P0 SYNCS.PHASECHK.TRANS64 P0, [R3+URZ+0x58], R12 ;  /* 0x0000580c030085a7 */ /* 0x000ea400080010ff */
[----:B--2---:R-:W-:Y:S05]  /*dd40*/  @!P0 BRA `(.L_x_137) ;  /* 0xfffffffc00f08947 */ /* 0x004fea000383ffff */
[----:B------:R-:W-:Y:S05]  /*dd50*/  BRA `(.L_x_138) ;  /* 0xffffff6000d47947 */ /* 0x000fea000383ffff */
.L_x_73:
[----:B-1----:R-:W-:Y:S07]  /*dd60*/  MOV R3, UR7 ;  /* 0x0000000700037c02 */ /* 0x002fee0008000f00 */
.L_x_139:
[----:B-1----:R1:W2:Y:S02]  /*dd70*/  SYNCS.PHASECHK.TRANS64.TRYWAIT P0, [R3+URZ+0x60], R12 ;  /* 0x0000600c030075a7 */ /* 0x0022a400080011ff */
[----:B--2---:R-:W-:Y:S05]  /*dd80*/  @!P0 NANOSLEEP.SYNCS 0x989680 ;  /* 0x009896800000895d */ /* 0x004fea0003900000 */
[----:B------:R-:W2:Y:S02]  /*dd90*/  @!P0 SYNCS.PHASECHK.TRANS64 P0, [R3+URZ+0x60], R12 ;  /* 0x0000600c030085a7 */ /* 0x000ea400080010ff */
[----:B--2---:R-:W-:Y:S05]  /*dda0*/  @!P0 BRA `(.L_x_139) ;  /* 0xfffffffc00f08947 */ /* 0x004fea000383ffff */
[----:B------:R-:W-:Y:S05]  /*ddb0*/  BRA `(.L_x_140) ;  /* 0xffffff64001c7947 */ /* 0x000fea000383ffff */
.L_x_74:
[----:B------:R-:W-:Y:S07]  /*ddc0*/  MOV R3, UR7 ;  /* 0x0000000700037c02 */ /* 0x000fee0008000f00 */
.L_x_141:
[----:B-1----:R1:W2:Y:S02]  /*ddd0*/  SYNCS.PHASECHK.TRANS64.TRYWAIT P0, [R3+URZ+0x68], R12 ;  /* 0x0000680c030075a7 */ /* 0x0022a400080011ff */
[----:B--2---:R-:W-:Y:S05]  /*dde0*/  @!P0 NANOSLEEP.SYNCS 0x989680 ;  /* 0x009896800000895d */ /* 0x004fea0003900000 */
[----:B------:R-:W2:Y:S02]  /*ddf0*/  @!P0 SYNCS.PHASECHK.TRANS64 P0, [R3+URZ+0x68], R12 ;  /* 0x0000680c030085a7 */ /* 0x000ea400080010ff */
[----:B--2---:R-:W-:Y:S05]  /*de00*/  @!P0 BRA `(.L_x_141) ;  /* 0xfffffffc00f08947 */ /* 0x004fea000383ffff */
[----:B------:R-:W-:Y:S05]  /*de10*/  BRA `(.L_x_142) ;  /* 0xffffff6400a47947 */ /* 0x000fea000383ffff */
.L_x_76:
[----:B------:R-:W-:-:S07]  /*de20*/  MOV R0, UR7 ;  /* 0x0000000700007c02 */ /* 0x000fce0008000f00 */
.L_x_143:
[----:B-1----:R1:W3:Y:S02]  /*de30*/  SYNCS.PHASECHK.TRANS64.TRYWAIT P0, [R0+URZ+0x50], R3 ;  /* 0x00005003000075a7 */ /* 0x0022e400080011ff */
[----:B---3--:R-:W-:Y:S05]  /*de40*/  @!P0 NANOSLEEP.SYNCS 0x989680 ;  /* 0x009896800000895d */ /* 0x008fea0003900000 */
[----:B------:R-:W3:Y:S02]  /*de50*/  @!P0 SYNCS.PHASECHK.TRANS64 P0, [R0+URZ+0x50], R3 ;  /* 0x00005003000085a7 */ /* 0x000ee400080010ff */
[----:B---3--:R-:W-:Y:S05]  /*de60*/  @!P0 BRA `(.L_x_143) ;  /* 0xfffffffc00f08947 */ /* 0x008fea000383ffff */
[----:B------:R-:W-:Y:S05]  /*de70*/  BRA `(.L_x_144) ;  /* 0xffffff6800147947 */ /* 0x000fea000383ffff */
.L_x_77:
[----:B-1----:R-:W-:-:S07]  /*de80*/  MOV R0, UR7 ;  /* 0x0000000700007c02 */ /* 0x002fce0008000f00 */
.L_x_145:
[----:B-1----:R1:W3:Y:S02]  /*de90*/  SYNCS.PHASECHK.TRANS64.TRYWAIT P0, [R0+URZ+0x58], R3 ;  /* 0x00005803000075a7 */ /* 0x0022e400080011ff */
[----:B---3--:R-:W-:Y:S05]  /*dea0*/  @!P0 NANOSLEEP.SYNCS 0x989680 ;  /* 0x009896800000895d */ /* 0x008fea0003900000 */
[----:B------:R-:W3:Y:S02]  /*deb0*/  @!P0 SYNCS.PHASECHK.TRANS64 P0, [R0+URZ+0x58], R3 ;  /* 0x00005803000085a7 */ /* 0x000ee400080010ff */
[----:B---3--:R-:W-:Y:S05]  /*dec0*/  @!P0 BRA `(.L_x_145) ;  /* 0xfffffffc00f08947 */ /* 0x008fea000383ffff */
[----:B------:R-:W-:Y:S05]  /*ded0*/  BRA `(.L_x_146) ;  /* 0xffffff6800047947 */ /* 0x000fea000383ffff */
.L_x_78:
[----:B-1----:R-:W-:-:S07]  /*dee0*/  MOV R0, UR7 ;  /* 0x0000000700007c02 */ /* 0x002fce0008000f00 */
.L_x_147:
[----:B-1----:R1:W3:Y:S02]  /*def0*/  SYNCS.PHASECHK.TRANS64.TRYWAIT P0, [R0+URZ+0x60], R3 ;  /* 0x00006003000075a7 */ /* 0x0022e400080011ff */
[----:B---3--:R-:W-:Y:S05]  /*df00*/  @!P0 NANOSLEEP.SYNCS 0x989680 ;  /* 0x009896800000895d */ /* 0x008fea0003900000 */
[----:B------:R-:W3:Y:S02]  /*df10*/  @!P0 SYNCS.PHASECHK.TRANS64 P0, [R0+URZ+0x60], R3 ;  /* 0x00006003000085a7 */ /* 0x000ee400080010ff */
[----:B---3--:R-:W-:Y:S05]  /*df20*/  @!P0 BRA `(.L_x_147) ;  /* 0xfffffffc00f08947 */ /* 0x008fea000383ffff */
[----:B------:R-:W-:Y:S05]  /*df30*/  BRA `(.L_x_148) ;  /* 0xffffff6400f47947 */ /* 0x000fea000383ffff */
.L_x_80:
[----:B-1----:R1:W2:Y:S02]  /*df40*/  SYNCS.PHASECHK.TRANS64.TRYWAIT P0, [R0+URZ+0x80], R3 ;  /* 0x00008003000075a7 */ /* 0x0022a400080011ff */
[----:B--2---:R-:W-:Y:S05]  /*df50*/  @!P0 NANOSLEEP.SYNCS 0x989680 ;  /* 0x009896800000895d */ /* 0x004fea0003900000 */
[----:B------:R-:W2:Y:S02]  /*df60*/  @!P0 SYNCS.PHASECHK.TRANS64 P0, [R0+URZ+0x80], R3 ;  /* 0x00008003000085a7 */ /* 0x000ea400080010ff */
[----:B--2---:R-:W-:Y:S05]  /*df70*/  @!P0 BRA `(.L_x_80) ;  /* 0xfffffffc00f08947 */ /* 0x004fea000383ffff */
[----:B------:R-:W-:Y:S05]  /*df80*/  BRA `(.L_x_149) ;  /* 0xffffff68009c7947 */ /* 0x000fea000383ffff */
.L_x_94:
[----:B-1----:R1:W2:Y:S02]  /*df90*/  SYNCS.PHASECHK.TRANS64.TRYWAIT P0, [R3+URZ+0x30], R0 ;  /* 0x00003000030075a7 */ /* 0x0022a400080011ff */
[----:B--2---:R-:W-:Y:S05]  /*dfa0*/  @!P0 NANOSLEEP.SYNCS 0x989680 ;  /* 0x009896800000895d */ /* 0x004fea0003900000 */
[----:B------:R-:W2:Y:S02]  /*dfb0*/  @!P0 SYNCS.PHASECHK.TRANS64 P0, [R3+URZ+0x30], R0 ;  /* 0x00003000030085a7 */ /* 0x000ea400080010ff */
[----:B--2---:R-:W-:Y:S05]  /*dfc0*/  @!P0 BRA `(.L_x_94) ;  /* 0xfffffffc00f08947 */ /* 0x004fea000383ffff */
[----:B------:R-:W-:Y:S05]  /*dfd0*/  BRA `(.L_x_93) ;  /* 0xffffff7800307947 */ /* 0x000fea000383ffff */
.L_x_97:
[----:B----4-:R4:W1:Y:S02]  /*dfe0*/  SYNCS.PHASECHK.TRANS64.TRYWAIT P1, [R202+URZ+0xa0], R3 ;  /* 0x0000a003ca0075a7 */ /* 0x01086400080211ff */
[----:B-1----:R-:W-:Y:S05]  /*dff0*/  @!P1 NANOSLEEP.SYNCS 0x989680 ;  /* 0x009896800000995d */ /* 0x002fea0003900000 */
[----:B------:R-:W1:Y:S02]  /*e000*/  @!P1 SYNCS.PHASECHK.TRANS64 P1, [R202+URZ+0xa0], R3 ;  /* 0x0000a003ca0095a7 */ /* 0x000e6400080210ff */
[----:B-1----:R-:W-:Y:S05]  /*e010*/  @!P1 BRA `(.L_x_97) ;  /* 0xfffffffc00f09947 */ /* 0x002fea000383ffff */
[----:B------:R-:W-:Y:S05]  /*e020*/  BRA `(.L_x_96) ;  /* 0xffffff7800a07947 */ /* 0x000fea000383ffff */
        .weak           $__internal_0_$__cuda_sm10x_tcgen05_guardrail_trap_col_being_dealloced_not_returned_by_alloc
        .type           $__internal_0_$__cuda_sm10x_tcgen05_guardrail_trap_col_being_dealloced_not_returned_by_alloc,@function
        .size           $__internal_0_$__cuda_sm10x_tcgen05_guardrail_trap_col_being_dealloced_not_returned_by_alloc,($__internal_1_$__cuda_sm10x_tcgen05_guardrail_trap_phase_invalid_during_alloc - $__internal_0_$__cuda_sm10x_tcgen05_guardrail_trap_col_being_dealloced_not_returned_by_alloc)
$__internal_0_$__cuda_sm10x_tcgen05_guardrail_trap_col_being_dealloced_not_returned_by_alloc:
[----:B------:R-:W-:Y:S05]  /*e030*/  BPT.TRAP 0x1 ;  /* 0x000000040000795c */ /* 0x000fea0000300000 */
[----:B------:R-:W-:-:S04]  /*e040*/  HFMA2 R3, -RZ, RZ, 0, 0 ;  /* 0x00000000ff037431 */ /* 0x000fc800000001ff */
[----:B------:R-:W-:Y:S05]  /*e050*/  RET.REL.NODEC R2 `(_ZN7cutlass13device_kernelINS_4gemm6kernel13GemmUniversalIN4cute5tupleIJiiiiEEENS1_10collective13CollectiveMmaINS1_35MainloopSm100TmaUmmaWarpSpecializedILi3ELi2ELi2ENS5_IJNS4_1CILi1EEESB_SB_EEEEENS5_IJNSA_ILi128EEENSA_ILi256EEENSA_ILi64EEEEEENS_6half_tENS5_IJlSB_lEEESI_SJ_NS4_8TiledMMAINS4_8MMA_AtomIJNS4_20SM100_MMA_F16BF16_SSISI_SI_fLi128ELi256ELNS4_4UMMA5MajorE0ELSO_0ELNSN_7ScaleInE0ELSP_0EEEEEENS4_6LayoutISC_NS5_IJNSA_ILi0EEEST_ST_EEEEENS5_IJNS4_10UnderscoreESW_SW_EEEEENS4_13SM90_TMA_LOADENS4_14ComposedLayoutINS4_7SwizzleILi3ELi4ELi3EEENS4_18smem_ptr_flag_bitsILi16EEENSS_INS5_IJNSA_ILi8EEESG_EEENS5_IJSG_SB_EEEEEEEvNS4_8identityESZ_S19_vS1A_EENS_8epilogue10collective18CollectiveEpilogueINS1C_23Sm100TmaWarpSpecializedILi4ELi2ELi64ELb1ELb0EEEJSH_NS5_IJNSS_ISE_SB_EENSS_ISG_SB_EEEEESI_SJ_SI_SJ_NS1C_6fusion15FusionCallbacksIS1G_NS1K_13LinCombEltActINS1C_6thread4GELUESI_fSI_fLNS_15FloatRoundStyleE2EEESH_S1J_JEEENS4_5SM1004TMEM4LOAD26SM100_TMEM_LOAD_32dp32b64xESZ_S19_NS4_39AutoVectorizingCopyWithAssumedAlignmentILi128EEENS4_14SM90_TMA_STOREES19_S1X_S1X_EEEvvEEEEvNT_6ParamsE) ;  /* 0xffffff1c02e87950 */ /* 0x000fea0003c3ffff */
        .weak           $__internal_1_$__cuda_sm10x_tcgen05_guardrail_trap_phase_invalid_during_alloc
        .type           $__internal_1_$__cuda_sm10x_tcgen05_guardrail_trap_phase_invalid_during_alloc,@function
        .size           $__internal_1_$__cuda_sm10x_tcgen05_guardrail_trap_phase_invalid_during_alloc,($__internal_2_$__cuda_sm10x_tcgen05_guardrail_trap_unallocated_columns_being_dealloced - $__internal_1_$__cuda_sm10x_tcgen05_guardrail_trap_phase_invalid_during_alloc)
$__internal_1_$__cuda_sm10x_tcgen05_guardrail_trap_phase_invalid_during_alloc:
[----:B------:R-:W-:Y:S05]  /*e060*/  BPT.TRAP 0x1 ;  /* 0x000000040000795c */ /* 0x000fea0000300000 */
[----:B------:R-:W-:-:S04]  /*e070*/  MOV R3, 0x0 ;  /* 0x0000000000037802 */ /* 0x000fc80000000f00 */
[----:B------:R-:W-:Y:S05]  /*e080*/  RET.REL.NODEC R2 `(_ZN7cutlass13device_kernelINS_4gemm6kernel13GemmUniversalIN4cute5tupleIJiiiiEEENS1_10collective13CollectiveMmaINS1_35MainloopSm100TmaUmmaWarpSpecializedILi3ELi2ELi2ENS5_IJNS4_1CILi1EEESB_SB_EEEEENS5_IJNSA_ILi128EEENSA_ILi256EEENSA_ILi64EEEEEENS_6half_tENS5_IJlSB_lEEESI_SJ_NS4_8TiledMMAINS4_8MMA_AtomIJNS4_20SM100_MMA_F16BF16_SSISI_SI_fLi128ELi256ELNS4_4UMMA5MajorE0ELSO_0ELNSN_7ScaleInE0ELSP_0EEEEEENS4_6LayoutISC_NS5_IJNSA_ILi0EEEST_ST_EEEEENS5_IJNS4_10UnderscoreESW_SW_EEEEENS4_13SM90_TMA_LOADENS4_14ComposedLayoutINS4_7SwizzleILi3ELi4ELi3EEENS4_18smem_ptr_flag_bitsILi16EEENSS_INS5_IJNSA_ILi8EEESG_EEENS5_IJSG_SB_EEEEEEEvNS4_8identityESZ_S19_vS1A_EENS_8epilogue10collective18CollectiveEpilogueINS1C_23Sm100TmaWarpSpecializedILi4ELi2ELi64ELb1ELb0EEEJSH_NS5_IJNSS_ISE_SB_EENSS_ISG_SB_EEEEESI_SJ_SI_SJ_NS1C_6fusion15FusionCallbacksIS1G_NS1K_13LinCombEltActINS1C_6thread4GELUESI_fSI_fLNS_15FloatRoundStyleE2EEESH_S1J_JEEENS4_5SM1004TMEM4LOAD26SM100_TMEM_LOAD_32dp32b64xESZ_S19_NS4_39AutoVectorizingCopyWithAssumedAlignmentILi128EEENS4_14SM90_TMA_STOREES19_S1X_S1X_EEEvvEEEEvNT_6ParamsE) ;  /* 0xffffff1c02dc7950 */ /* 0x000fea0003c3ffff */
        .weak           $__internal_2_$__cuda_sm10x_tcgen05_guardrail_trap_unallocated_columns_being_dealloced
        .type           $__internal_2_$__cuda_sm10x_tcgen05_guardrail_trap_unallocated_columns_being_dealloced,@function
        .size           $__internal_2_$__cuda_sm10x_tcgen05_guardrail_trap_unallocated_columns_being_dealloced,(.L_x_151 - $__internal_2_$__cuda_sm10x_tcgen05_guardrail_trap_unallocated_columns_being_dealloced)
$__internal_2_$__cuda_sm10x_tcgen05_guardrail_trap_unallocated_columns_being_dealloced:
[----:B------:R-:W-:Y:S05]  /*e090*/  BPT.TRAP 0x1 ;  /* 0x000000040000795c */ /* 0x000fea0000300000 */
[----:B------:R-:W-:-:S04]  /*e0a0*/  HFMA2 R3, -RZ, RZ, 0, 0 ;  /* 0x00000000ff037431 */ /* 0x000fc800000001ff */
[----:B------:R-:W-:Y:S05]  /*e0b0*/  RET.REL.NODEC R2 `(_ZN7cutlass13device_kernelINS_4gemm6kernel13GemmUniversalIN4cute5tupleIJiiiiEEENS1_10collective13CollectiveMmaINS1_35MainloopSm100TmaUmmaWarpSpecializedILi3ELi2ELi2ENS5_IJNS4_1CILi1EEESB_SB_EEEEENS5_IJNSA_ILi128EEENSA_ILi256EEENSA_ILi64EEEEEENS_6half_tENS5_IJlSB_lEEESI_SJ_NS4_8TiledMMAINS4_8MMA_AtomIJNS4_20SM100_MMA_F16BF16_SSISI_SI_fLi128ELi256ELNS4_4UMMA5MajorE0ELSO_0ELNSN_7ScaleInE0ELSP_0EEEEEENS4_6LayoutISC_NS5_IJNSA_ILi0EEEST_ST_EEEEENS5_IJNS4_10UnderscoreESW_SW_EEEEENS4_13SM90_TMA_LOADENS4_14ComposedLayoutINS4_7SwizzleILi3ELi4ELi3EEENS4_18smem_ptr_flag_bitsILi16EEENSS_INS5_IJNSA_ILi8EEESG_EEENS5_IJSG_SB_EEEEEEEvNS4_8identityESZ_S19_vS1A_EENS_8epilogue10collective18CollectiveEpilogueINS1C_23Sm100TmaWarpSpecializedILi4ELi2ELi64ELb1ELb0EEEJSH_NS5_IJNSS_ISE_SB_EENSS_ISG_SB_EEEEESI_SJ_SI_SJ_NS1C_6fusion15FusionCallbacksIS1G_NS1K_13LinCombEltActINS1C_6thread4GELUESI_fSI_fLNS_15FloatRoundStyleE2EEESH_S1J_JEEENS4_5SM1004TMEM4LOAD26SM100_TMEM_LOAD_32dp32b64xESZ_S19_NS4_39AutoVectorizingCopyWithAssumedAlignmentILi128EEENS4_14SM90_TMA_STOREES19_S1X_S1X_EEEvvEEEEvNT_6ParamsE) ;  /* 0xffffff1c02d07950 */ /* 0x000fea0003c3ffff */
.L_x_150:
[----:B------:R-:W-:-:S00]  /*e0c0*/  BRA `(.L_x_150) ;  /* 0xfffffffc00fc7947 */ /* 0x000fc0000383ffff */
[----:B------:R-:W-:-:S00]  /*e0d0*/  NOP ;  /* 0x0000000000007918 */ /* 0x000fc00000000000 */
        /* <DEDUP_REMOVED lines=10> */
.L_x_151:


//--------------------- .nv.global.init           --------------------------
	.section	.nv.global.init,"aw",@progbits
.nv.global.init:
	.type		$str$27,@object
	.size		$str$27,($str$28 - $str$27)
$str$27:
        /*0000*/ 	.byte	0x28, 0x61, 0x64, 0x64, 0x72, 0x65, 0x73, 0x73, 0x20, 0x26, 0x20, 0x6d, 0x61, 0x73, 0x6b, 0x29
        /*0010*/ 	.byte	0x20, 0x3d, 0x3d, 0x20, 0x30, 0x00
	.type		$str$28,@object
	.size		$str$28,($str$26 - $str$28)
$str$28:
        /*0016*/ 	.byte	0x2f, 0x74, 0x6d, 0x70, 0x2f, 0x63, 0x75, 0x74, 0x6c, 0x61, 0x73, 0x73, 0x5f, 0x73, 0x77, 0x65
        /*0026*/ 	.byte	0x65, 0x70, 0x5f, 0x73, 0x72, 0x63, 0x2f, 0x69, 0x6e, 0x63, 0x6c, 0x75, 0x64, 0x65, 0x2f, 0x63
        /*0036*/ 	.byte	0x75, 0x74, 0x65, 0x2f, 0x70, 0x6f, 0x69, 0x6e, 0x74, 0x65, 0x72, 0x5f, 0x66, 0x6c, 0x61, 0x67
        /*0046*/ 	.byte	0x67, 0x65, 0x64, 0x2e, 0x68, 0x70, 0x70, 0x00
	.type		$str$26,@object
	.size		$str$26,($str$25 - $str$26)
$str$26:
        /*004e*/ 	.byte	0x2f, 0x74, 0x6d, 0x70, 0x2f, 0x63, 0x75, 0x74, 0x6c, 0x61, 0x73, 0x73, 0x5f, 0x73, 0x77, 0x65
        /*005e*/ 	.byte	0x65, 0x70, 0x5f, 0x73, 0x72, 0x63, 0x2f, 0x69, 0x6e, 0x63, 0x6c, 0x75, 0x64, 0x65, 0x2f, 0x63
        /*006e*/ 	.byte	0x75, 0x74, 0x65, 0x2f, 0x61, 0x74, 0x6f, 0x6d, 0x2f, 0x63, 0x6f, 0x70, 0x79, 0x5f, 0x74, 0x72
        /*007e*/ 	.byte	0x61, 0x69, 0x74, 0x73, 0x5f, 0x73, 0x6d, 0x31, 0x30, 0x30, 0x2e, 0x68, 0x70, 0x70, 0x00
	.type		$str$25,@object
	.size		$str$25,(__unnamed_1 - $str$25)
$str$25:
        /*008d*/ 	.byte	0x28, 0x28, 0x75, 0x69, 0x6e, 0x74, 0x33, 0x32, 0x5f, 0x74, 0x28, 0x74, 0x68, 0x72, 0x65, 0x61
        /*009d*/ 	.byte	0x64, 0x49, 0x64, 0x78, 0x2e, 0x78, 0x29, 0x20, 0x2f, 0x20, 0x33, 0x32, 0x29, 0x20, 0x25, 0x20
        /*00ad*/ 	.byte	0x34, 0x29, 0x20, 0x3d, 0x3d, 0x20, 0x28, 0x28, 0x28, 0x74, 0x6d, 0x65, 0x6d, 0x5f, 0x61, 0x64
        /*00bd*/ 	.byte	0x64, 0x72, 0x20, 0x3e, 0x3e, 0x20, 0x31, 0x36, 0x29, 0x20, 0x2f, 0x20, 0x33, 0x32, 0x29, 0x20
        /*00cd*/ 	.byte	0x25, 0x20, 0x34, 0x29, 0x00
	.type		__unnamed_1,@object
	.size		__unnamed_1,(__unnamed_2 - __unnamed_1)
__unnamed_1:
        /*00d2*/ 	.byte	0x61, 0x75, 0x74, 0x6f, 0x20, 0x63, 0x75, 0x74, 0x65, 0x3a, 0x3a, 0x61, 0x73, 0x5f, 0x70, 0x6f
        /* <DEDUP_REMOVED lines=24> */
        /*0262*/ 	.byte	0x3e, 0x3e, 0x3e, 0x3e, 0x5d, 0x00
	.type		__unnamed_2,@object
	.size		__unnamed_2,(.L_2 - __unnamed_2)
__unnamed_2:
        /* <DEDUP_REMOVED lines=43> */
        /*0518*/ 	.byte	0x74, 0x65, 0x3a, 0x3a, 0x43, 0x3c, 0x30, 0x3e, 0x3e, 0x3e, 0x3e, 0x5d, 0x00
.L_2:


//--------------------- .nv.shared._ZN7cutlass13device_kernelINS_4gemm6kernel13GemmUniversalIN4cute5tupleIJiiiiEEENS1_10collective13CollectiveMmaINS1_35MainloopSm100TmaUmmaWarpSpecializedILi3ELi2ELi2ENS5_IJNS4_1CILi1EEESB_SB_EEEEENS5_IJNSA_ILi128EEENSA_ILi256EEENSA_ILi64EEEEEENS_6half_tENS5_IJlSB_lEEESI_SJ_NS4_8TiledMMAINS4_8MMA_AtomIJNS4_20SM100_MMA_F16BF16_SSISI_SI_fLi128ELi256ELNS4_4UMMA5MajorE0ELSO_0ELNSN_7ScaleInE0ELSP_0EEEEEENS4_6LayoutISC_NS5_IJNSA_ILi0EEEST_ST_EEEEENS5_IJNS4_10UnderscoreESW_SW_EEEEENS4_13SM90_TMA_LOADENS4_14ComposedLayoutINS4_7SwizzleILi3ELi4ELi3EEENS4_18smem_ptr_flag_bitsILi16EEENSS_INS5_IJNSA_ILi8EEESG_EEENS5_IJSG_SB_EEEEEEEvNS4_8identityESZ_S19_vS1A_EENS_8epilogue10collective18CollectiveEpilogueINS1C_23Sm100TmaWarpSpecializedILi4ELi2ELi64ELb1ELb0EEEJSH_NS5_IJNSS_ISE_SB_EENSS_ISG_SB_EEEEESI_SJ_SI_SJ_NS1C_6fusion15FusionCallbacksIS1G_NS1K_13LinCombEltActINS1C_6thread4GELUESI_fSI_fLNS_15FloatRoundStyleE2EEESH_S1J_JEEENS4_5SM1004TMEM4LOAD26SM100_TMEM_LOAD_32dp32b64xESZ_S19_NS4_39AutoVectorizingCopyWithAssumedAlignmentILi128EEENS4_14SM90_TMA_STOREES19_S1X_S1X_EEEvvEEEEvNT_6ParamsE --------------------------
	.section	.nv.shared._ZN7cutlass13device_kernelINS_4gemm6kernel13GemmUniversalIN4cute5tupleIJiiiiEEENS1_10collective13CollectiveMmaINS1_35MainloopSm100TmaUmmaWarpSpecializedILi3ELi2ELi2ENS5_IJNS4_1CILi1EEESB_SB_EEEEENS5_IJNSA_ILi128EEENSA_ILi256EEENSA_ILi64EEEEEENS_6half_tENS5_IJlSB_lEEESI_SJ_NS4_8TiledMMAINS4_8MMA_AtomIJNS4_20SM100_MMA_F16BF16_SSISI_SI_fLi128ELi256ELNS4_4UMMA5MajorE0ELSO_0ELNSN_7ScaleInE0ELSP_0EEEEEENS4_6LayoutISC_NS5_IJNSA_ILi0EEEST_ST_EEEEENS5_IJNS4_10UnderscoreESW_SW_EEEEENS4_13SM90_TMA_LOADENS4_14ComposedLayoutINS4_7SwizzleILi3ELi4ELi3EEENS4_18smem_ptr_flag_bitsILi16EEENSS_INS5_IJNSA_ILi8EEESG_EEENS5_IJSG_SB_EEEEEEEvNS4_8identityESZ_S19_vS1A_EENS_8epilogue10collective18CollectiveEpilogueINS1C_23Sm100TmaWarpSpecializedILi4ELi2ELi64ELb1ELb0EEEJSH_NS5_IJNSS_ISE_SB_EENSS_ISG_SB_EEEEESI_SJ_SI_SJ_NS1C_6fusion15FusionCallbacksIS1G_NS1K_13LinCombEltActINS1C_6thread4GELUESI_fSI_fLNS_15FloatRoundStyleE2EEESH_S1J_JEEENS4_5SM1004TMEM4LOAD26SM100_TMEM_LOAD_32dp32b64xESZ_S19_NS4_39AutoVectorizingCopyWithAssumedAlignmentILi128EEENS4_14SM90_TMA_STOREES19_S1X_S1X_EEEvvEEEEvNT_6ParamsE,"aw",@nobits
	.sectionflags	@""
	.align	16
	.zero		1024


//--------------------- .nv.shared.reserved.0     --------------------------
	.section	.nv.shared.reserved.0,"aw",@nobits
	.weak		__nv_reservedSMEM_offset_0_alias
	.size		__nv_reservedSMEM_offset_0_alias, 0, 64
	.other		__nv_reservedSMEM_offset_0_alias,@"STO_CUDA_RESERVED_SHARED STV_DEFAULT"
__nv_reservedSMEM_offset_0_alias:
	.zero		0
.nv.shared.reserved.0:
	.zero		64
	.weak		__nv_reservedSMEM_tcgen05_partition
	.type		__nv_reservedSMEM_tcgen05_partition,@object
	.size		__nv_reservedSMEM_tcgen05_partition,(.L_0 - __nv_reservedSMEM_tcgen05_partition)
__nv_reservedSMEM_tcgen05_partition:
	.zero		32
.L_0:


//--------------------- .nv.global                --------------------------
	.section	.nv.global,"aw",@nobits
.nv.global:
	.type		_ZN39_INTERNAL_1b46f27c_4_k_cu_f07a69e0_29524cute1_E,@object
	.size		_ZN39_INTERNAL_1b46f27c_4_k_cu_f07a69e0_29524cute1_E,(_ZN39_INTERNAL_1b46f27c_4_k_cu_f07a69e0_29524cuda3std3__45__cpo6cbeginE - _ZN39_INTERNAL_1b46f27c_4_k_cu_f07a69e0_29524cute1_E)
_ZN39_INTERNAL_1b46f27c_4_k_cu_f07a69e0_29524cute1_E:
	.zero		1
	.type		_ZN39_INTERNAL_1b46f27c_4_k_cu_f07a69e0_29524cuda3std3__45__cpo6cbeginE,@object
	.size		_ZN39_INTERNAL_1b46f27c_4_k_cu_f07a69e0_29524cuda3std3__45__cpo6cbeginE,(_ZN39_INTERNAL_1b46f27c_4_k_cu_f07a69e0_29524cuda3std3__48in_placeE - _ZN39_INTERNAL_1b46f27c_4_k_cu_f07a69e0_29524cuda3std3__45__cpo6cbeginE)
_ZN39_INTERNAL_1b46f27c_4_k_cu_f07a69e0_29524cuda3std3__45__cpo6cbeginE:
	.zero		1
	.type		_ZN39_INTERNAL_1b46f27c_4_k_cu_f07a69e0_29524cuda3std3__48in_placeE,@object
	.size		_ZN39_INTERNAL_1b46f27c_4_k_cu_f07a69e0_29524cuda3std3__48in_placeE,(_ZN39_INTERNAL_1b46f27c_4_k_cu_f07a69e0_29524cuda3std6ranges3__45__cpo9iter_moveE - _ZN39_INTERNAL_1b46f27c_4_k_cu_f07a69e0_29524cuda3std3__48in_placeE)
_ZN39_INTERNAL_1b46f27c_4_k_cu_f07a69e0_29524cuda3std3__48in_placeE:
	.zero		1
	.type		_ZN39_INTERNAL_1b46f27c_4_k_cu_f07a69e0_29524cuda3std6ranges3__45__cpo9iter_moveE,@object
	.size		_ZN39_INTERNAL_1b46f27c_4_k_cu_f07a69e0_29524cuda3std6ranges3__45__cpo9iter_moveE,(_ZN39_INTERNAL_1b46f27c_4_k_cu_f07a69e0_29524cuda3std3__45__cpo5beginE - _ZN39_INTERNAL_1b46f27c_4_k_cu_f07a69e0_29524cuda3std6ranges3__45__cpo9iter_moveE)
_ZN39_INTERNAL_1b46f27c_4_k_cu_f07a69e0_29524cuda3std6ranges3__45__cpo9iter_moveE:
	.zero		1
	.type		_ZN39_INTERNAL_1b46f27c_4_k_cu_f07a69e0_29524cuda3std3__45__cpo5beginE,@object
	.size		_ZN39_INTERNAL_1b46f27c_4_k_cu_f07a69e0_29524cuda3std3__45__cpo5beginE,(_ZN39_INTERNAL_1b46f27c_4_k_cu_f07a69e0_29524cuda3std3__441_GLOBAL__N__1b46f27c_4_k_cu_f07a69e0_29526ignoreE - _ZN39_INTERNAL_1b46f27c_4_k_cu_f07a69e0_29524cuda3std3__45__cpo5beginE)
_ZN39_INTERNAL_1b46f27c_4_k_cu_f07a69e0_29524cuda3std3__45__cpo5beginE:
	.zero		1
	.type		_ZN39_INTERNAL_1b46f27c_4_k_cu_f07a69e0_29524cuda3std3__441_GLOBAL__N__1b46f27c_4_k_cu_f07a69e0_29526ignoreE,@object
	.size		_ZN39_INTERNAL_1b46f27c_4_k_cu_f07a69e0_29524cuda3std3__441_GLOBAL__N__1b46f27c_4_k_cu_f07a69e0_29526ignoreE,(_ZN39_INTERNAL_1b46f27c_4_k_cu_f07a69e0_29524cute7productE - _ZN39_INTERNAL_1b46f27c_4_k_cu_f07a69e0_29524cuda3std3__441_GLOBAL__N__1b46f27c_4_k_cu_f07a69e0_29526ignoreE)
_ZN39_INTERNAL_1b46f27c_4_k_cu_f07a69e0_29524cuda3std3__441_GLOBAL__N__1b46f27c_4_k_cu_f07a69e0_29526ignoreE:
	.zero		1
	.type		_ZN39_INTERNAL_1b46f27c_4_k_cu_f07a69e0_29524cute7productE,@object
	.size		_ZN39_INTERNAL_1b46f27c_4_k_cu_f07a69e0_29524cute7productE,(_ZN39_INTERNAL_1b46f27c_4_k_cu_f07a69e0_29524cuda3std3__45__cpo3endE - _ZN39_INTERNAL_1b46f27c_4_k_cu_f07a69e0_29524cute7productE)
_ZN39_INTERNAL_1b46f27c_4_k_cu_f07a69e0_29524cute7productE:
	.zero		1
	.type		_ZN39_INTERNAL_1b46f27c_4_k_cu_f07a69e0_29524cuda3std3__45__cpo3endE,@object
	.size		_ZN39_INTERNAL_1b46f27c_4_k_cu_f07a69e0_29524cuda3std3__45__cpo3endE,(_ZN39_INTERNAL_1b46f27c_4_k_cu_f07a69e0_29524cuda3std3__419piecewise_constructE - _ZN39_INTERNAL_1b46f27c_4_k_cu_f07a69e0_29524cuda3std3__45__cpo3endE)
_ZN39_INTERNAL_1b46f27c_4_k_cu_f07a69e0_29524cuda3std3__45__cpo3endE:
	.zero		1
	.type		_ZN39_INTERNAL_1b46f27c_4_k_cu_f07a69e0_29524cuda3std3__419piecewise_constructE,@object
	.size		_ZN39_INTERNAL_1b46f27c_4_k_cu_f07a69e0_29524cuda3std3__419piecewise_constructE,(_ZN39_INTERNAL_1b46f27c_4_k_cu_f07a69e0_29524cuda3std3__45__cpo4cendE - _ZN39_INTERNAL_1b46f27c_4_k_cu_f07a69e0_29524cuda3std3__419piecewise_constructE)
_ZN39_INTERNAL_1b46f27c_4_k_cu_f07a69e0_29524cuda3std3__419piecewise_constructE:
	.zero		1
	.type		_ZN39_INTERNAL_1b46f27c_4_k_cu_f07a69e0_29524cuda3std3__45__cpo4cendE,@object
	.size		_ZN39_INTERNAL_1b46f27c_4_k_cu_f07a69e0_29524cuda3std3__45__cpo4cendE,(_ZN39_INTERNAL_1b46f27c_4_k_cu_f07a69e0_29524cuda3std6ranges3__45__cpo4swapE - _ZN39_INTERNAL_1b46f27c_4_k_cu_f07a69e0_29524cuda3std3__45__cpo4cendE)
_ZN39_INTERNAL_1b46f27c_4_k_cu_f07a69e0_29524cuda3std3__45__cpo4cendE:
	.zero		1
	.type		_ZN39_INTERNAL_1b46f27c_4_k_cu_f07a69e0_29524cuda3std6ranges3__45__cpo4swapE,@object
	.size		_ZN39_INTERNAL_1b46f27c_4_k_cu_f07a69e0_29524cuda3std6ranges3__45__cpo4swapE,(.L_10 - _ZN39_INTERNAL_1b46f27c_4_k_cu_f07a69e0_29524cuda3std6ranges3__45__cpo4swapE)
_ZN39_INTERNAL_1b46f27c_4_k_cu_f07a69e0_29524cuda3std6ranges3__45__cpo4swapE:
	.zero		1
.L_10:


//--------------------- .nv.constant0._ZN7cutlass13device_kernelINS_4gemm6kernel13GemmUniversalIN4cute5tupleIJiiiiEEENS1_10collective13CollectiveMmaINS1_35MainloopSm100TmaUmmaWarpSpecializedILi3ELi2ELi2ENS5_IJNS4_1CILi1EEESB_SB_EEEEENS5_IJNSA_ILi128EEENSA_ILi256EEENSA_ILi64EEEEEENS_6half_tENS5_IJlSB_lEEESI_SJ_NS4_8TiledMMAINS4_8MMA_AtomIJNS4_20SM100_MMA_F16BF16_SSISI_SI_fLi128ELi256ELNS4_4UMMA5MajorE0ELSO_0ELNSN_7ScaleInE0ELSP_0EEEEEENS4_6LayoutISC_NS5_IJNSA_ILi0EEEST_ST_EEEEENS5_IJNS4_10UnderscoreESW_SW_EEEEENS4_13SM90_TMA_LOADENS4_14ComposedLayoutINS4_7SwizzleILi3ELi4ELi3EEENS4_18smem_ptr_flag_bitsILi16EEENSS_INS5_IJNSA_ILi8EEESG_EEENS5_IJSG_SB_EEEEEEEvNS4_8identityESZ_S19_vS1A_EENS_8epilogue10collective18CollectiveEpilogueINS1C_23Sm100TmaWarpSpecializedILi4ELi2ELi64ELb1ELb0EEEJSH_NS5_IJNSS_ISE_SB_EENSS_ISG_SB_EEEEESI_SJ_SI_SJ_NS1C_6fusion15FusionCallbacksIS1G_NS1K_13LinCombEltActINS1C_6thread4GELUESI_fSI_fLNS_15FloatRoundStyleE2EEESH_S1J_JEEENS4_5SM1004TMEM4LOAD26SM100_TMEM_LOAD_32dp32b64xESZ_S19_NS4_39AutoVectorizingCopyWithAssumedAlignmentILi128EEENS4_14SM90_TMA_STOREES19_S1X_S1X_EEEvvEEEEvNT_6ParamsE --------------------------
	.section	.nv.constant0._ZN7cutlass13device_kernelINS_4gemm6kernel13GemmUniversalIN4cute5tupleIJiiiiEEENS1_10collective13CollectiveMmaINS1_35MainloopSm100TmaUmmaWarpSpecializedILi3ELi2ELi2ENS5_IJNS4_1CILi1EEESB_SB_EEEEENS5_IJNSA_ILi128EEENSA_ILi256EEENSA_ILi64EEEEEENS_6half_tENS5_IJlSB_lEEESI_SJ_NS4_8TiledMMAINS4_8MMA_AtomIJNS4_20SM100_MMA_F16BF16_SSISI_SI_fLi128ELi256ELNS4_4UMMA5MajorE0ELSO_0ELNSN_7ScaleInE0ELSP_0EEEEEENS4_6LayoutISC_NS5_IJNSA_ILi0EEEST_ST_EEEEENS5_IJNS4_10UnderscoreESW_SW_EEEEENS4_13SM90_TMA_LOADENS4_14ComposedLayoutINS4_7SwizzleILi3ELi4ELi3EEENS4_18smem_ptr_flag_bitsILi16EEENSS_INS5_IJNSA_ILi8EEESG_EEENS5_IJSG_SB_EEEEEEEvNS4_8identityESZ_S19_vS1A_EENS_8epilogue10collective18CollectiveEpilogueINS1C_23Sm100TmaWarpSpecializedILi4ELi2ELi64ELb1ELb0EEEJSH_NS5_IJNSS_ISE_SB_EENSS_ISG_SB_EEEEESI_SJ_SI_SJ_NS1C_6fusion15FusionCallbacksIS1G_NS1K_13LinCombEltActINS1C_6thread4GELUESI_fSI_fLNS_15FloatRoundStyleE2EEESH_S1J_JEEENS4_5SM1004TMEM4LOAD26SM100_TMEM_LOAD_32dp32b64xESZ_S19_NS4_39AutoVectorizingCopyWithAssumedAlignmentILi128EEENS4_14SM90_TMA_STOREES19_S1X_S1X_EEEvvEEEEvNT_6ParamsE,"a",@progbits
	.sectionflags	@""
	.align	4
.nv.constant0._ZN7cutlass13device_kernelINS_4gemm6kernel13GemmUniversalIN4cute5tupleIJiiiiEEENS1_10collective13CollectiveMmaINS1_35MainloopSm100TmaUmmaWarpSpecializedILi3ELi2ELi2ENS5_IJNS4_1CILi1EEESB_SB_EEEEENS5_IJNSA_ILi128EEENSA_ILi256EEENSA_ILi64EEEEEENS_6half_tENS5_IJlSB_lEEESI_SJ_NS4_8TiledMMAINS4_8MMA_AtomIJNS4_20SM100_MMA_F16BF16_SSISI_SI_fLi128ELi256ELNS4_4UMMA5MajorE0ELSO_0ELNSN_7ScaleInE0ELSP_0EEEEEENS4_6LayoutISC_NS5_IJNSA_ILi0EEEST_ST_EEEEENS5_IJNS4_10UnderscoreESW_SW_EEEEENS4_13SM90_TMA_LOADENS4_14ComposedLayoutINS4_7SwizzleILi3ELi4ELi3EEENS4_18smem_ptr_flag_bitsILi16EEENSS_INS5_IJNSA_ILi8EEESG_EEENS5_IJSG_SB_EEEEEEEvNS4_8identityESZ_S19_vS1A_EENS_8epilogue10collective18CollectiveEpilogueINS1C_23Sm100TmaWarpSpecializedILi4ELi2ELi64ELb1ELb0EEEJSH_NS5_IJNSS_ISE_SB_EENSS_ISG_SB_EEEEESI_SJ_SI_SJ_NS1C_6fusion15FusionCallbacksIS1G_NS1K_13LinCombEltActINS1C_6thread4GELUESI_fSI_fLNS_15FloatRoundStyleE2EEESH_S1J_JEEENS4_5SM1004TMEM4LOAD26SM100_TMEM_LOAD_32dp32b64xESZ_S19_NS4_39AutoVectorizingCopyWithAssumedAlignmentILi128EEENS4_14SM90_TMA_STOREES19_S1X_S1X_EEEvvEEEEvNT_6ParamsE:
	.zero		2944


//--------------------- SYMBOLS --------------------------

	.type		.nv.reservedSmem.offset0,@object
	.size		.nv.reservedSmem.offset0,0x4
	.type		.nv.reservedSmem.cap,@object
	.size		.nv.reservedSmem.cap,0x4
	.type		__assertfail,@function
